// auto-generated by cutlass_sweep.gemm — config: {"arch": "sm_90", "cluster_m": 4, "cluster_n": 1, "dtype": "int8", "dtype_b": "int8", "layout": "nt", "stages": 0, "tile_k": 64, "tile_m": 128, "tile_n": 256}
#include "cutlass/cutlass.h"
#include "cutlass/gemm/collective/collective_builder.hpp"
#include "cutlass/gemm/device/gemm_universal_adapter.h"
#include "cutlass/gemm/kernel/gemm_universal.hpp"
#include "cutlass/epilogue/collective/collective_builder.hpp"

using ElemA = int8_t;
using ElemB = int8_t;
using ElemCD = int8_t;
using Acc  = int32_t;
using TileShape    = cute::Shape<cute::_128, cute::_256, cute::_64>;
using ClusterShape = cute::Shape<cute::_4, cute::_1, cute::_1>;

using CollectiveEpilogue = typename cutlass::epilogue::collective::CollectiveBuilder<
    cutlass::arch::Sm90, cutlass::arch::OpClassTensorOp,
    TileShape, ClusterShape,
    cutlass::epilogue::collective::EpilogueTileAuto,
    Acc, Acc,
    ElemCD, cutlass::layout::RowMajor, 128 / cutlass::sizeof_bits<ElemCD>::value,
    ElemCD, cutlass::layout::RowMajor, 128 / cutlass::sizeof_bits<ElemCD>::value,
    cutlass::epilogue::collective::EpilogueScheduleAuto
  >::CollectiveOp;

using CollectiveMainloop = typename cutlass::gemm::collective::CollectiveBuilder<
    cutlass::arch::Sm90, cutlass::arch::OpClassTensorOp,
    ElemA, cutlass::layout::RowMajor, 128 / cutlass::sizeof_bits<ElemA>::value,
    ElemB, cutlass::layout::ColumnMajor, 128 / cutlass::sizeof_bits<ElemB>::value,
    Acc,
    TileShape, ClusterShape,
    cutlass::gemm::collective::StageCountAutoCarveout<static_cast<int>(sizeof(typename CollectiveEpilogue::SharedStorage))>,
    cutlass::gemm::collective::KernelScheduleAuto
  >::CollectiveOp;

using GemmKernel = cutlass::gemm::kernel::GemmUniversal<
    cute::Shape<int,int,int,int>,
    CollectiveMainloop,
    CollectiveEpilogue
>;
using Gemm = cutlass::gemm::device::GemmUniversalAdapter<GemmKernel>;

// Force the device kernel symbol into the cubin without needing a host main.
auto* _anchor = &cutlass::device_kernel<GemmKernel>;


// ===== COMPILED SASS (sm_90a) =====

	.target	sm_90a

	.elftype	@"ET_EXEC"


//--------------------- .note.nv.tkinfo           --------------------------
	.section	.note.nv.tkinfo,"",@"SHT_NOTE"
	.sectionflags	@"SHF_NOTE_NV_TKINFO"
	.tkinfo
        /*0018*/ 	.word	0x00000002
        /*0030*/ 	.string	""
        /*0030*/ 	.string	"ptxas"
        /*0030*/ 	.string	"Cuda compilation tools, release 13.0, V13.0.88"
        /*0030*/ 	.string	"Build cuda_13.0.r13.0/compiler.36424714_0"
        /*0030*/ 	.string	"-arch sm_90a -m 64 "



//--------------------- .note.nv.cuinfo           --------------------------
	.section	.note.nv.cuinfo,"",@"SHT_NOTE"
	.sectionflags	@"SHF_NOTE_NV_CUINFO"
        /*0018*/ 	.short	0x0002
        /*001a*/ 	.short	0x005a
        /*001c*/ 	.short	0x0082
	.zero		2


//--------------------- .nv.info                  --------------------------
	.section	.nv.info,"",@"SHT_CUDA_INFO"
	.align	4


	//----- nvinfo : EIATTR_REGCOUNT
	.align		4
        /*0000*/ 	.byte	0x04, 0x2f
        /*0002*/ 	.short	(.L_15 - .L_14)
	.align		4
.L_14:
        /*0004*/ 	.word	index@(_ZN7cutlass13device_kernelINS_4gemm6kernel13GemmUniversalIN4cute5tupleIJiiiiEEENS1_10collective13CollectiveMmaINS1_34MainloopSm90TmaGmmaWarpSpecializedILi9ENS5_IJNS4_1CILi4EEENSA_ILi1EEESC_EEENS1_35KernelTmaWarpSpecializedCooperativeEEENS5_IJNSA_ILi128EEENSA_ILi256EEENSA_ILi64EEEEEEaNS5_IJlSC_lEEEaSK_NS4_8TiledMMAINS4_8MMA_AtomIJNS4_4SM904GMMA27MMA_64x256x32_S32S8S8_SS_TNEEEENS4_6LayoutINS5_IJNSA_ILi2EEESC_SC_EEENS5_IJSC_NSA_ILi0EEESU_EEEEENS5_IJNS4_10UnderscoreESX_SX_EEEEENS4_13SM90_TMA_LOADENS4_14ComposedLayoutINS4_7SwizzleILi2ELi4ELi3EEENS4_18smem_ptr_flag_bitsILi8EEENSR_INS5_IJNSA_ILi8EEESI_EEENS5_IJSI_SC_EEEEEEEvNS4_8identityENS4_23SM90_TMA_LOAD_MULTICASTES1A_vS1B_EENS_8epilogue10collective6detail29Sm90TmaWarpSpecializedAdapterINS1F_15DefaultEpilogueIaSK_SK_NS1E_6thread17LinearCombinationIaLi1EiiLNS1J_9ScaleType4KindE0ELNS_15FloatRoundStyleE2EaEENS1_15EpilogueDefaultEEEEEvvEEEEvNT_6ParamsE)
        /*0008*/ 	.word	0x000000a8


	//----- nvinfo : EIATTR_FRAME_SIZE
	.align		4
.L_15:
        /*000c*/ 	.byte	0x04, 0x11
        /*000e*/ 	.short	(.L_17 - .L_16)
	.align		4
.L_16:
        /*0010*/ 	.word	index@(_ZN7cutlass13device_kernelINS_4gemm6kernel13GemmUniversalIN4cute5tupleIJiiiiEEENS1_10collective13CollectiveMmaINS1_34MainloopSm90TmaGmmaWarpSpecializedILi9ENS5_IJNS4_1CILi4EEENSA_ILi1EEESC_EEENS1_35KernelTmaWarpSpecializedCooperativeEEENS5_IJNSA_ILi128EEENSA_ILi256EEENSA_ILi64EEEEEEaNS5_IJlSC_lEEEaSK_NS4_8TiledMMAINS4_8MMA_AtomIJNS4_4SM904GMMA27MMA_64x256x32_S32S8S8_SS_TNEEEENS4_6LayoutINS5_IJNSA_ILi2EEESC_SC_EEENS5_IJSC_NSA_ILi0EEESU_EEEEENS5_IJNS4_10UnderscoreESX_SX_EEEEENS4_13SM90_TMA_LOADENS4_14ComposedLayoutINS4_7SwizzleILi2ELi4ELi3EEENS4_18smem_ptr_flag_bitsILi8EEENSR_INS5_IJNSA_ILi8EEESI_EEENS5_IJSI_SC_EEEEEEEvNS4_8identityENS4_23SM90_TMA_LOAD_MULTICASTES1A_vS1B_EENS_8epilogue10collective6detail29Sm90TmaWarpSpecializedAdapterINS1F_15DefaultEpilogueIaSK_SK_NS1E_6thread17LinearCombinationIaLi1EiiLNS1J_9ScaleType4KindE0ELNS_15FloatRoundStyleE2EaEENS1_15EpilogueDefaultEEEEEvvEEEEvNT_6ParamsE)
        /*0014*/ 	.word	0x00000000


	//----- nvinfo : EIATTR_MIN_STACK_SIZE
	.align		4
.L_17:
        /*0018*/ 	.byte	0x04, 0x12
        /*001a*/ 	.short	(.L_19 - .L_18)
	.align		4
.L_18:
        /*001c*/ 	.word	index@(_ZN7cutlass13device_kernelINS_4gemm6kernel13GemmUniversalIN4cute5tupleIJiiiiEEENS1_10collective13CollectiveMmaINS1_34MainloopSm90TmaGmmaWarpSpecializedILi9ENS5_IJNS4_1CILi4EEENSA_ILi1EEESC_EEENS1_35KernelTmaWarpSpecializedCooperativeEEENS5_IJNSA_ILi128EEENSA_ILi256EEENSA_ILi64EEEEEEaNS5_IJlSC_lEEEaSK_NS4_8TiledMMAINS4_8MMA_AtomIJNS4_4SM904GMMA27MMA_64x256x32_S32S8S8_SS_TNEEEENS4_6LayoutINS5_IJNSA_ILi2EEESC_SC_EEENS5_IJSC_NSA_ILi0EEESU_EEEEENS5_IJNS4_10UnderscoreESX_SX_EEEEENS4_13SM90_TMA_LOADENS4_14ComposedLayoutINS4_7SwizzleILi2ELi4ELi3EEENS4_18smem_ptr_flag_bitsILi8EEENSR_INS5_IJNSA_ILi8EEESI_EEENS5_IJSI_SC_EEEEEEEvNS4_8identityENS4_23SM90_TMA_LOAD_MULTICASTES1A_vS1B_EENS_8epilogue10collective6detail29Sm90TmaWarpSpecializedAdapterINS1F_15DefaultEpilogueIaSK_SK_NS1E_6thread17LinearCombinationIaLi1EiiLNS1J_9ScaleType4KindE0ELNS_15FloatRoundStyleE2EaEENS1_15EpilogueDefaultEEEEEvvEEEEvNT_6ParamsE)
        /*0020*/ 	.word	0x00000000
.L_19:


//--------------------- .nv.compat                --------------------------
	.section	.nv.compat,"",@"SHT_CUDA_COMPAT_INFO"
	.align	4
        /*0000*/ 	.byte	0x02, 0x09, 0x01, 0x00, 0x02, 0x02, 0x04, 0x00, 0x02, 0x05, 0x05, 0x00, 0x03, 0x07, 0x01, 0x01
        /*0010*/ 	.byte	0x02, 0x03, 0x01, 0x00, 0x02, 0x06, 0x01, 0x00, 0x04, 0x0b, 0x08, 0x00, 0x00, 0x00, 0x00, 0x00
        /*0020*/ 	.byte	0x00, 0x00, 0x00, 0x00


//--------------------- .nv.info._ZN7cutlass13device_kernelINS_4gemm6kernel13GemmUniversalIN4cute5tupleIJiiiiEEENS1_10collective13CollectiveMmaINS1_34MainloopSm90TmaGmmaWarpSpecializedILi9ENS5_IJNS4_1CILi4EEENSA_ILi1EEESC_EEENS1_35KernelTmaWarpSpecializedCooperativeEEENS5_IJNSA_ILi128EEENSA_ILi256EEENSA_ILi64EEEEEEaNS5_IJlSC_lEEEaSK_NS4_8TiledMMAINS4_8MMA_AtomIJNS4_4SM904GMMA27MMA_64x256x32_S32S8S8_SS_TNEEEENS4_6LayoutINS5_IJNSA_ILi2EEESC_SC_EEENS5_IJSC_NSA_ILi0EEESU_EEEEENS5_IJNS4_10UnderscoreESX_SX_EEEEENS4_13SM90_TMA_LOADENS4_14ComposedLayoutINS4_7SwizzleILi2ELi4ELi3EEENS4_18smem_ptr_flag_bitsILi8EEENSR_INS5_IJNSA_ILi8EEESI_EEENS5_IJSI_SC_EEEEEEEvNS4_8identityENS4_23SM90_TMA_LOAD_MULTICASTES1A_vS1B_EENS_8epilogue10collective6detail29Sm90TmaWarpSpecializedAdapterINS1F_15DefaultEpilogueIaSK_SK_NS1E_6thread17LinearCombinationIaLi1EiiLNS1J_9ScaleType4KindE0ELNS_15FloatRoundStyleE2EaEENS1_15EpilogueDefaultEEEEEvvEEEEvNT_6ParamsE --------------------------
	.section	.nv.info._ZN7cutlass13device_kernelINS_4gemm6kernel13GemmUniversalIN4cute5tupleIJiiiiEEENS1_10collective13CollectiveMmaINS1_34MainloopSm90TmaGmmaWarpSpecializedILi9ENS5_IJNS4_1CILi4EEENSA_ILi1EEESC_EEENS1_35KernelTmaWarpSpecializedCooperativeEEENS5_IJNSA_ILi128EEENSA_ILi256EEENSA_ILi64EEEEEEaNS5_IJlSC_lEEEaSK_NS4_8TiledMMAINS4_8MMA_AtomIJNS4_4SM904GMMA27MMA_64x256x32_S32S8S8_SS_TNEEEENS4_6LayoutINS5_IJNSA_ILi2EEESC_SC_EEENS5_IJSC_NSA_ILi0EEESU_EEEEENS5_IJNS4_10UnderscoreESX_SX_EEEEENS4_13SM90_TMA_LOADENS4_14ComposedLayoutINS4_7SwizzleILi2ELi4ELi3EEENS4_18smem_ptr_flag_bitsILi8EEENSR_INS5_IJNSA_ILi8EEESI_EEENS5_IJSI_SC_EEEEEEEvNS4_8identityENS4_23SM90_TMA_LOAD_MULTICASTES1A_vS1B_EENS_8epilogue10collective6detail29Sm90TmaWarpSpecializedAdapterINS1F_15DefaultEpilogueIaSK_SK_NS1E_6thread17LinearCombinationIaLi1EiiLNS1J_9ScaleType4KindE0ELNS_15FloatRoundStyleE2EaEENS1_15EpilogueDefaultEEEEEvvEEEEvNT_6ParamsE,"",@"SHT_CUDA_INFO"
	.sectionflags	@""
	.align	4


	//----- nvinfo : EIATTR_CUDA_API_VERSION
	.align		4
        /*0000*/ 	.byte	0x04, 0x37
        /*0002*/ 	.short	(.L_21 - .L_20)
.L_20:
        /*0004*/ 	.word	0x00000082


	//----- nvinfo : EIATTR_KPARAM_INFO
	.align		4
.L_21:
        /*0008*/ 	.byte	0x04, 0x17
        /*000a*/ 	.short	(.L_23 - .L_22)
.L_22:
        /*000c*/ 	.word	0x00000000
        /*0010*/ 	.short	0x0000
        /*0012*/ 	.short	0x0070
        /*0014*/ 	.byte	0x00, 0xf0, 0x01, 0x10


	//----- nvinfo : EIATTR_SPARSE_MMA_MASK
	.align		4
.L_23:
        /*0018*/ 	.byte	0x03, 0x50
        /*001a*/ 	.short	0x0000


	//----- nvinfo : EIATTR_MAXREG_COUNT
	.align		4
        /*001c*/ 	.byte	0x03, 0x1b
        /*001e*/ 	.short	0x00a8


	//----- nvinfo : EIATTR_NUM_BARRIERS
	.align		4
        /*0020*/ 	.byte	0x02, 0x4c
        /*0022*/ 	.byte	0x01
	.zero		1


	//----- nvinfo : EIATTR_EXTERNS
	.align		4
        /*0024*/ 	.byte	0x04, 0x0f
        /*0026*/ 	.short	(.L_25 - .L_24)


	//   ....[0]....
	.align		4
.L_24:
        /*0028*/ 	.word	index@(__assertfail)


	//----- nvinfo : EIATTR_MERCURY_ISA_VERSION
	.align		4
.L_25:
        /*002c*/ 	.byte	0x03, 0x5f
        /*002e*/ 	.short	0x0101


	//----- nvinfo : EIATTR_INT_WARP_WIDE_INSTR_OFFSETS
	.align		4
        /*0030*/ 	.byte	0x04, 0x31
        /*0032*/ 	.short	(.L_27 - .L_26)


	//   ....[0]....
.L_26:
        /*0034*/ 	.word	0x00000550


	//   ....[1]....
        /*0038*/ 	.word	0x00000580


	//   ....[2]....
        /*003c*/ 	.word	0x00000730


	//----- nvinfo : EIATTR_COOP_GROUP_MASK_REGIDS
	.align		4
.L_27:
        /*0040*/ 	.byte	0x04, 0x29
        /*0042*/ 	.short	(.L_29 - .L_28)


	//   ....[0]....
.L_28:
        /*0044*/ 	.word	0xffffffff


	//   ....[1]....
        /*0048*/ 	.word	0xffffffff


	//   ....[2]....
        /*004c*/ 	.word	0xffffffff


	//   ....[3]....
        /*0050*/ 	.word	0xffffffff


	//   ....[4]....
        /*0054*/ 	.word	0xffffffff


	//   ....[5]....
        /*0058*/ 	.word	0xffffffff


	//----- nvinfo : EIATTR_COOP_GROUP_INSTR_OFFSETS
	.align		4
.L_29:
        /*005c*/ 	.byte	0x04, 0x28
        /*005e*/ 	.short	(.L_31 - .L_30)


	//   ....[0]....
.L_30:
        /*0060*/ 	.word	0x00000060


	//   ....[1]....
        /*0064*/ 	.word	0x00000070


	//   ....[2]....
        /*0068*/ 	.word	0x00000130


	//   ....[3]....
        /*006c*/ 	.word	0x000003a0


	//   ....[4]....
        /*0070*/ 	.word	0x000008e0


	//   ....[5]....
        /*0074*/ 	.word	0x00001320


	//----- nvinfo : EIATTR_REG_RECONFIG
	.align		4
.L_31:
        /*0078*/ 	.byte	0x01, 0x54
	.zero		2


	//----- nvinfo : EIATTR_SYSCALL_OFFSETS
	.align		4
        /*007c*/ 	.byte	0x04, 0x46
        /*007e*/ 	.short	(.L_33 - .L_32)


	//   ....[0]....
.L_32:
        /*0080*/ 	.word	0x000014e0


	//----- nvinfo : EIATTR_MBARRIER_INSTR_OFFSETS
	.align		4
.L_33:
        /*0084*/ 	.byte	0x04, 0x39
        /*0086*/ 	.short	(.L_35 - .L_34)


	//   ....[0]....
.L_34:
        /*0088*/ 	.word	0x00000250
        /*008c*/ 	.word	0x000000ff
        /*0090*/ 	.word	0x00000000
        /*0094*/ 	.short	0x0100
        /*0096*/ 	.byte	0x08
	.zero		1


	//   ....[1]....
        /*0098*/ 	.word	0x00000260
        /*009c*/ 	.word	0x000000ff
        /*00a0*/ 	.word	0x00000048
        /*00a4*/ 	.short	0x0100
        /*00a6*/ 	.byte	0x08
	.zero		1


	//   ....[2]....
        /*00a8*/ 	.word	0x00000270
        /*00ac*/ 	.word	0x000000ff
        /*00b0*/ 	.word	0x00000008
        /*00b4*/ 	.short	0x0100
        /*00b6*/ 	.byte	0x08
	.zero		1


	//   ....[3]....
        /*00b8*/ 	.word	0x00000280
        /*00bc*/ 	.word	0x000000ff
        /*00c0*/ 	.word	0x00000050
        /*00c4*/ 	.short	0x0100
        /*00c6*/ 	.byte	0x08
	.zero		1


	//   ....[4]....
        /*00c8*/ 	.word	0x00000290
        /*00cc*/ 	.word	0x000000ff
        /*00d0*/ 	.word	0x00000010
        /*00d4*/ 	.short	0x0100
        /*00d6*/ 	.byte	0x08
	.zero		1


	//   ....[5]....
        /*00d8*/ 	.word	0x000002a0
        /*00dc*/ 	.word	0x000000ff
        /*00e0*/ 	.word	0x00000058
        /*00e4*/ 	.short	0x0100
        /*00e6*/ 	.byte	0x08
	.zero		1


	//   ....[6]....
        /*00e8*/ 	.word	0x000002b0
        /*00ec*/ 	.word	0x000000ff
        /*00f0*/ 	.word	0x00000018
        /*00f4*/ 	.short	0x0100
        /*00f6*/ 	.byte	0x08
	.zero		1


	//   ....[7]....
        /*00f8*/ 	.word	0x000002c0
        /*00fc*/ 	.word	0x000000ff
        /*0100*/ 	.word	0x00000060
        /*0104*/ 	.short	0x0100
        /*0106*/ 	.byte	0x08
	.zero		1


	//   ....[8]....
        /*0108*/ 	.word	0x000002d0
        /*010c*/ 	.word	0x000000ff
        /*0110*/ 	.word	0x00000020
        /*0114*/ 	.short	0x0100
        /*0116*/ 	.byte	0x08
	.zero		1


	//   ....[9]....
        /*0118*/ 	.word	0x000002e0
        /*011c*/ 	.word	0x000000ff
        /*0120*/ 	.word	0x00000068
        /*0124*/ 	.short	0x0100
        /*0126*/ 	.byte	0x08
	.zero		1


	//   ....[10]....
        /*0128*/ 	.word	0x000002f0
        /*012c*/ 	.word	0x000000ff
        /*0130*/ 	.word	0x00000028
        /*0134*/ 	.short	0x0100
        /*0136*/ 	.byte	0x08
	.zero		1


	//   ....[11]....
        /*0138*/ 	.word	0x00000300
        /*013c*/ 	.word	0x000000ff
        /*0140*/ 	.word	0x00000070
        /*0144*/ 	.short	0x0100
        /*0146*/ 	.byte	0x08
	.zero		1


	//   ....[12]....
        /*0148*/ 	.word	0x00000310
        /*014c*/ 	.word	0x000000ff
        /*0150*/ 	.word	0x00000030
        /*0154*/ 	.short	0x0100
        /*0156*/ 	.byte	0x08
	.zero		1


	//   ....[13]....
        /*0158*/ 	.word	0x00000320
        /*015c*/ 	.word	0x000000ff
        /*0160*/ 	.word	0x00000078
        /*0164*/ 	.short	0x0100
        /*0166*/ 	.byte	0x08
	.zero		1


	//   ....[14]....
        /*0168*/ 	.word	0x00000330
        /*016c*/ 	.word	0x000000ff
        /*0170*/ 	.word	0x00000038
        /*0174*/ 	.short	0x0100
        /*0176*/ 	.byte	0x08
	.zero		1


	//   ....[15]....
        /*0178*/ 	.word	0x00000340
        /*017c*/ 	.word	0x000000ff
        /*0180*/ 	.word	0x00000080
        /*0184*/ 	.short	0x0100
        /*0186*/ 	.byte	0x08
	.zero		1


	//   ....[16]....
        /*0188*/ 	.word	0x00000350
        /*018c*/ 	.word	0x000000ff
        /*0190*/ 	.word	0x00000040
        /*0194*/ 	.short	0x0100
        /*0196*/ 	.byte	0x08
	.zero		1


	//   ....[17]....
        /*0198*/ 	.word	0x00000360
        /*019c*/ 	.word	0x000000ff
        /*01a0*/ 	.word	0x00000088
        /*01a4*/ 	.short	0x0100
        /*01a6*/ 	.byte	0x08
	.zero		1


	//   ....[18]....
        /*01a8*/ 	.word	0x000007c0
        /*01ac*/ 	.word	0x000000ff
        /*01b0*/ 	.word	0x000000a0
        /*01b4*/ 	.short	0x0100
        /*01b6*/ 	.byte	0x06
	.zero		1


	//   ....[19]....
        /*01b8*/ 	.word	0x00000860
        /*01bc*/ 	.word	0x000000ff
        /*01c0*/ 	.word	0x000000a8
        /*01c4*/ 	.short	0x0100
        /*01c6*/ 	.byte	0x06
	.zero		1


	//   ....[20]....
        /*01c8*/ 	.word	0x000015b0
        /*01cc*/ 	.word	0x00000003
        /*01d0*/ 	.word	0x00000000
        /*01d4*/ 	.short	0x010a
        /*01d6*/ 	.byte	0x3f
	.zero		1


	//   ....[21]....
        /*01d8*/ 	.word	0x000015f0
        /*01dc*/ 	.word	0x00000003
        /*01e0*/ 	.word	0x00000000
        /*01e4*/ 	.short	0x010a
        /*01e6*/ 	.byte	0x3f
	.zero		1


	//   ....[22]....
        /*01e8*/ 	.word	0x000018c0
        /*01ec*/ 	.word	0x00000005
        /*01f0*/ 	.word	0x00000000
        /*01f4*/ 	.short	0x010a
        /*01f6*/ 	.byte	0x3f
	.zero		1


	//   ....[23]....
        /*01f8*/ 	.word	0x00001900
        /*01fc*/ 	.word	0x00000005
        /*0200*/ 	.word	0x00000000
        /*0204*/ 	.short	0x010a
        /*0206*/ 	.byte	0x3f
	.zero		1


	//   ....[24]....
        /*0208*/ 	.word	0x00001a60
        /*020c*/ 	.word	0x00000005
        /*0210*/ 	.word	0x00000000
        /*0214*/ 	.short	0x0101
        /*0216*/ 	.byte	0x3f
	.zero		1


	//   ....[25]....
        /*0218*/ 	.word	0x00001c80
        /*021c*/ 	.word	0x00000003
        /*0220*/ 	.word	0x00000000
        /*0224*/ 	.short	0x0101
        /*0226*/ 	.byte	0x3f
	.zero		1


	//   ....[26]....
        /*0228*/ 	.word	0x00009190
        /*022c*/ 	.word	0x00000017
        /*0230*/ 	.word	0x00000048
        /*0234*/ 	.short	0x010a
        /*0236*/ 	.byte	0x3f
	.zero		1


	//   ....[27]....
        /*0238*/ 	.word	0x00009500
        /*023c*/ 	.word	0x00000003
        /*0240*/ 	.word	0x000000a8
        /*0244*/ 	.short	0x0101
        /*0246*/ 	.byte	0x3f
	.zero		1


	//   ....[28]....
        /*0248*/ 	.word	0x00009c60
        /*024c*/ 	.word	0x00000007
        /*0250*/ 	.word	0x00000000
        /*0254*/ 	.short	0x010a
        /*0256*/ 	.byte	0x3f
	.zero		1


	//   ....[29]....
        /*0258*/ 	.word	0x00009ce0
        /*025c*/ 	.word	0x00000008
        /*0260*/ 	.word	0x00000000
        /*0264*/ 	.short	0x010a
        /*0266*/ 	.byte	0x3f
	.zero		1


	//   ....[30]....
        /*0268*/ 	.word	0x00009d70
        /*026c*/ 	.word	0x00000009
        /*0270*/ 	.word	0x00000000
        /*0274*/ 	.short	0x010a
        /*0276*/ 	.byte	0x3f
	.zero		1


	//   ....[31]....
        /*0278*/ 	.word	0x00009e00
        /*027c*/ 	.word	0x00000008
        /*0280*/ 	.word	0x00000000
        /*0284*/ 	.short	0x010a
        /*0286*/ 	.byte	0x3f
	.zero		1


	//   ....[32]....
        /*0288*/ 	.word	0x00009e90
        /*028c*/ 	.word	0x00000009
        /*0290*/ 	.word	0x00000000
        /*0294*/ 	.short	0x010a
        /*0296*/ 	.byte	0x3f
	.zero		1


	//   ....[33]....
        /*0298*/ 	.word	0x00009f20
        /*029c*/ 	.word	0x00000008
        /*02a0*/ 	.word	0x00000000
        /*02a4*/ 	.short	0x010a
        /*02a6*/ 	.byte	0x3f
	.zero		1


	//   ....[34]....
        /*02a8*/ 	.word	0x00009fb0
        /*02ac*/ 	.word	0x00000009
        /*02b0*/ 	.word	0x00000000
        /*02b4*/ 	.short	0x010a
        /*02b6*/ 	.byte	0x3f
	.zero		1


	//   ....[35]....
        /*02b8*/ 	.word	0x0000a040
        /*02bc*/ 	.word	0x00000006
        /*02c0*/ 	.word	0x00000000
        /*02c4*/ 	.short	0x010a
        /*02c6*/ 	.byte	0x3f
	.zero		1


	//   ....[36]....
        /*02c8*/ 	.word	0x0000a0d0
        /*02cc*/ 	.word	0x00000003
        /*02d0*/ 	.word	0x00000000
        /*02d4*/ 	.short	0x010a
        /*02d6*/ 	.byte	0x3f
	.zero		1


	//   ....[37]....
        /*02d8*/ 	.word	0x0000a130
        /*02dc*/ 	.word	0x00000003
        /*02e0*/ 	.word	0x00000000
        /*02e4*/ 	.short	0x010a
        /*02e6*/ 	.byte	0x3f
	.zero		1


	//   ....[38]....
        /*02e8*/ 	.word	0x0000a180
        /*02ec*/ 	.word	0x00000005
        /*02f0*/ 	.word	0x00000000
        /*02f4*/ 	.short	0x010a
        /*02f6*/ 	.byte	0x3f
	.zero		1


	//   ....[39]....
        /*02f8*/ 	.word	0x0000a250
        /*02fc*/ 	.word	0x00000017
        /*0300*/ 	.word	0x00000048
        /*0304*/ 	.short	0x010a
        /*0306*/ 	.byte	0x3f
	.zero		1


	//   ....[40]....
        /*0308*/ 	.word	0x0000a320
        /*030c*/ 	.word	0x00000007
        /*0310*/ 	.word	0x00000000
        /*0314*/ 	.short	0x010a
        /*0316*/ 	.byte	0x3f
	.zero		1


	//   ....[41]....
        /*0318*/ 	.word	0x0000a370
        /*031c*/ 	.word	0x00000008
        /*0320*/ 	.word	0x00000000
        /*0324*/ 	.short	0x010a
        /*0326*/ 	.byte	0x3f
	.zero		1


	//   ....[42]....
        /*0328*/ 	.word	0x0000a3c0
        /*032c*/ 	.word	0x00000009
        /*0330*/ 	.word	0x00000000
        /*0334*/ 	.short	0x010a
        /*0336*/ 	.byte	0x3f
	.zero		1


	//   ....[43]....
        /*0338*/ 	.word	0x0000a410
        /*033c*/ 	.word	0x00000008
        /*0340*/ 	.word	0x00000000
        /*0344*/ 	.short	0x010a
        /*0346*/ 	.byte	0x3f
	.zero		1


	//   ....[44]....
        /*0348*/ 	.word	0x0000a460
        /*034c*/ 	.word	0x00000009
        /*0350*/ 	.word	0x00000000
        /*0354*/ 	.short	0x010a
        /*0356*/ 	.byte	0x3f
	.zero		1


	//   ....[45]....
        /*0358*/ 	.word	0x0000a4b0
        /*035c*/ 	.word	0x00000008
        /*0360*/ 	.word	0x00000000
        /*0364*/ 	.short	0x010a
        /*0366*/ 	.byte	0x3f
	.zero		1


	//   ....[46]....
        /*0368*/ 	.word	0x0000a500
        /*036c*/ 	.word	0x00000009
        /*0370*/ 	.word	0x00000000
        /*0374*/ 	.short	0x010a
        /*0376*/ 	.byte	0x3f
	.zero		1


	//   ....[47]....
        /*0378*/ 	.word	0x0000a550
        /*037c*/ 	.word	0x00000006
        /*0380*/ 	.word	0x00000000
        /*0384*/ 	.short	0x010a
        /*0386*/ 	.byte	0x3f
	.zero		1


	//----- nvinfo : EIATTR_NUM_MBARRIERS
	.align		4
.L_35:
        /*0388*/ 	.byte	0x03, 0x38
        /*038a*/ 	.short	0x0014


	//----- nvinfo : EIATTR_EXIT_INSTR_OFFSETS
	.align		4
        /*038c*/ 	.byte	0x04, 0x1c
        /*038e*/ 	.short	(.L_37 - .L_36)


	//   ....[0]....
.L_36:
        /*0390*/ 	.word	0x00000a40


	//   ....[1]....
        /*0394*/ 	.word	0x00001260


	//   ....[2]....
        /*0398*/ 	.word	0x00008890


	//   ....[3]....
        /*039c*/ 	.word	0x00008df0


	//   ....[4]....
        /*03a0*/ 	.word	0x0000a120


	//----- nvinfo : EIATTR_MAX_THREADS
	.align		4
.L_37:
        /*03a4*/ 	.byte	0x04, 0x05
        /*03a6*/ 	.short	(.L_39 - .L_38)
.L_38:
        /*03a8*/ 	.word	0x00000180
        /*03ac*/ 	.word	0x00000001
        /*03b0*/ 	.word	0x00000001


	//----- nvinfo : EIATTR_CRS_STACK_SIZE
	.align		4
.L_39:
        /*03b4*/ 	.byte	0x04, 0x1e
        /*03b6*/ 	.short	(.L_41 - .L_40)
.L_40:
        /*03b8*/ 	.word	0x00000000


	//----- nvinfo : EIATTR_CBANK_PARAM_SIZE
	.align		4
.L_41:
        /*03bc*/ 	.byte	0x03, 0x19
        /*03be*/ 	.short	0x0470


	//----- nvinfo : EIATTR_PARAM_CBANK
	.align		4
        /*03c0*/ 	.byte	0x04, 0x0a
        /*03c2*/ 	.short	(.L_43 - .L_42)
	.align		4
.L_42:
        /*03c4*/ 	.word	index@(.nv.constant0._ZN7cutlass13device_kernelINS_4gemm6kernel13GemmUniversalIN4cute5tupleIJiiiiEEENS1_10collective13CollectiveMmaINS1_34MainloopSm90TmaGmmaWarpSpecializedILi9ENS5_IJNS4_1CILi4EEENSA_ILi1EEESC_EEENS1_35KernelTmaWarpSpecializedCooperativeEEENS5_IJNSA_ILi128EEENSA_ILi256EEENSA_ILi64EEEEEEaNS5_IJlSC_lEEEaSK_NS4_8TiledMMAINS4_8MMA_AtomIJNS4_4SM904GMMA27MMA_64x256x32_S32S8S8_SS_TNEEEENS4_6LayoutINS5_IJNSA_ILi2EEESC_SC_EEENS5_IJSC_NSA_ILi0EEESU_EEEEENS5_IJNS4_10UnderscoreESX_SX_EEEEENS4_13SM90_TMA_LOADENS4_14ComposedLayoutINS4_7SwizzleILi2ELi4ELi3EEENS4_18smem_ptr_flag_bitsILi8EEENSR_INS5_IJNSA_ILi8EEESI_EEENS5_IJSI_SC_EEEEEEEvNS4_8identityENS4_23SM90_TMA_LOAD_MULTICASTES1A_vS1B_EENS_8epilogue10collective6detail29Sm90TmaWarpSpecializedAdapterINS1F_15DefaultEpilogueIaSK_SK_NS1E_6thread17LinearCombinationIaLi1EiiLNS1J_9ScaleType4KindE0ELNS_15FloatRoundStyleE2EaEENS1_15EpilogueDefaultEEEEEvvEEEEvNT_6ParamsE)
        /*03c8*/ 	.short	0x0210
        /*03ca*/ 	.short	0x0470


	//----- nvinfo : EIATTR_SW_WAR
	.align		4
.L_43:
        /*03cc*/ 	.byte	0x04, 0x36
        /*03ce*/ 	.short	(.L_45 - .L_44)
.L_44:
        /*03d0*/ 	.word	0x00000008
.L_45:


//--------------------- .nv.callgraph             --------------------------
	.section	.nv.callgraph,"",@"SHT_CUDA_CALLGRAPH"
	.align	4
	.sectionentsize	8
	.align		4
        /*0000*/ 	.word	0x00000000
	.align		4
        /*0004*/ 	.word	0xffffffff
	.align		4
        /*0008*/ 	.word	index@(_ZN7cutlass13device_kernelINS_4gemm6kernel13GemmUniversalIN4cute5tupleIJiiiiEEENS1_10collective13CollectiveMmaINS1_34MainloopSm90TmaGmmaWarpSpecializedILi9ENS5_IJNS4_1CILi4EEENSA_ILi1EEESC_EEENS1_35KernelTmaWarpSpecializedCooperativeEEENS5_IJNSA_ILi128EEENSA_ILi256EEENSA_ILi64EEEEEEaNS5_IJlSC_lEEEaSK_NS4_8TiledMMAINS4_8MMA_AtomIJNS4_4SM904GMMA27MMA_64x256x32_S32S8S8_SS_TNEEEENS4_6LayoutINS5_IJNSA_ILi2EEESC_SC_EEENS5_IJSC_NSA_ILi0EEESU_EEEEENS5_IJNS4_10UnderscoreESX_SX_EEEEENS4_13SM90_TMA_LOADENS4_14ComposedLayoutINS4_7SwizzleILi2ELi4ELi3EEENS4_18smem_ptr_flag_bitsILi8EEENSR_INS5_IJNSA_ILi8EEESI_EEENS5_IJSI_SC_EEEEEEEvNS4_8identityENS4_23SM90_TMA_LOAD_MULTICASTES1A_vS1B_EENS_8epilogue10collective6detail29Sm90TmaWarpSpecializedAdapterINS1F_15DefaultEpilogueIaSK_SK_NS1E_6thread17LinearCombinationIaLi1EiiLNS1J_9ScaleType4KindE0ELNS_15FloatRoundStyleE2EaEENS1_15EpilogueDefaultEEEEEvvEEEEvNT_6ParamsE)
	.align		4
        /*000c*/ 	.word	index@(__assertfail)
	.align		4
        /*0010*/ 	.word	0x00000000
	.align		4
        /*0014*/ 	.word	0xfffffffe
	.align		4
        /*0018*/ 	.word	0x00000000
	.align		4
        /*001c*/ 	.word	0xfffffffd
	.align		4
        /*0020*/ 	.word	0x00000000
	.align		4
        /*0024*/ 	.word	0xfffffffc


//--------------------- .nv.constant4             --------------------------
	.section	.nv.constant4,"a",@progbits
	.align	8
	.align		8
.nv.constant4:
        /*0000*/ 	.dword	__assertfail
	.align		8
        /*0008*/ 	.dword	__unnamed_1
	.align		8
        /*0010*/ 	.dword	_ZN40_INTERNAL_2eaf563e_4_k_cu_af8513ed_160164cuda3std3__45__cpo5beginE
	.align		8
        /*0018*/ 	.dword	_ZN40_INTERNAL_2eaf563e_4_k_cu_af8513ed_160164cuda3std3__45__cpo3endE
	.align		8
        /*0020*/ 	.dword	_ZN40_INTERNAL_2eaf563e_4_k_cu_af8513ed_160164cuda3std3__45__cpo6cbeginE
	.align		8
        /*0028*/ 	.dword	_ZN40_INTERNAL_2eaf563e_4_k_cu_af8513ed_160164cuda3std3__45__cpo4cendE
	.align		8
        /*0030*/ 	.dword	_ZN40_INTERNAL_2eaf563e_4_k_cu_af8513ed_160164cuda3std3__442_GLOBAL__N__2eaf563e_4_k_cu_af8513ed_160166ignoreE
	.align		8
        /*0038*/ 	.dword	_ZN40_INTERNAL_2eaf563e_4_k_cu_af8513ed_160164cuda3std3__419piecewise_constructE
	.align		8
        /*0040*/ 	.dword	_ZN40_INTERNAL_2eaf563e_4_k_cu_af8513ed_160164cuda3std3__48in_placeE
	.align		8
        /*0048*/ 	.dword	_ZN40_INTERNAL_2eaf563e_4_k_cu_af8513ed_160164cuda3std6ranges3__45__cpo4swapE
	.align		8
        /*0050*/ 	.dword	_ZN40_INTERNAL_2eaf563e_4_k_cu_af8513ed_160164cuda3std6ranges3__45__cpo9iter_moveE
	.align		8
        /*0058*/ 	.dword	_ZN40_INTERNAL_2eaf563e_4_k_cu_af8513ed_160164cute7productE
	.align		8
        /*0060*/ 	.dword	_ZN40_INTERNAL_2eaf563e_4_k_cu_af8513ed_160164cute1_E
	.align		8
        /*0068*/ 	.dword	$str$22
	.align		8
        /*0070*/ 	.dword	$str$23


//--------------------- .text._ZN7cutlass13device_kernelINS_4gemm6kernel13GemmUniversalIN4cute5tupleIJiiiiEEENS1_10collective13CollectiveMmaINS1_34MainloopSm90TmaGmmaWarpSpecializedILi9ENS5_IJNS4_1CILi4EEENSA_ILi1EEESC_EEENS1_35KernelTmaWarpSpecializedCooperativeEEENS5_IJNSA_ILi128EEENSA_ILi256EEENSA_ILi64EEEEEEaNS5_IJlSC_lEEEaSK_NS4_8TiledMMAINS4_8MMA_AtomIJNS4_4SM904GMMA27MMA_64x256x32_S32S8S8_SS_TNEEEENS4_6LayoutINS5_IJNSA_ILi2EEESC_SC_EEENS5_IJSC_NSA_ILi0EEESU_EEEEENS5_IJNS4_10UnderscoreESX_SX_EEEEENS4_13SM90_TMA_LOADENS4_14ComposedLayoutINS4_7SwizzleILi2ELi4ELi3EEENS4_18smem_ptr_flag_bitsILi8EEENSR_INS5_IJNSA_ILi8EEESI_EEENS5_IJSI_SC_EEEEEEEvNS4_8identityENS4_23SM90_TMA_LOAD_MULTICASTES1A_vS1B_EENS_8epilogue10collective6detail29Sm90TmaWarpSpecializedAdapterINS1F_15DefaultEpilogueIaSK_SK_NS1E_6thread17LinearCombinationIaLi1EiiLNS1J_9ScaleType4KindE0ELNS_15FloatRoundStyleE2EaEENS1_15EpilogueDefaultEEEEEvvEEEEvNT_6ParamsE --------------------------
	.section	.text._ZN7cutlass13device_kernelINS_4gemm6kernel13GemmUniversalIN4cute5tupleIJiiiiEEENS1_10collective13CollectiveMmaINS1_34MainloopSm90TmaGmmaWarpSpecializedILi9ENS5_IJNS4_1CILi4EEENSA_ILi1EEESC_EEENS1_35KernelTmaWarpSpecializedCooperativeEEENS5_IJNSA_ILi128EEENSA_ILi256EEENSA_ILi64EEEEEEaNS5_IJlSC_lEEEaSK_NS4_8TiledMMAINS4_8MMA_AtomIJNS4_4SM904GMMA27MMA_64x256x32_S32S8S8_SS_TNEEEENS4_6LayoutINS5_IJNSA_ILi2EEESC_SC_EEENS5_IJSC_NSA_ILi0EEESU_EEEEENS5_IJNS4_10UnderscoreESX_SX_EEEEENS4_13SM90_TMA_LOADENS4_14ComposedLayoutINS4_7SwizzleILi2ELi4ELi3EEENS4_18smem_ptr_flag_bitsILi8EEENSR_INS5_IJNSA_ILi8EEESI_EEENS5_IJSI_SC_EEEEEEEvNS4_8identityENS4_23SM90_TMA_LOAD_MULTICASTES1A_vS1B_EENS_8epilogue10collective6detail29Sm90TmaWarpSpecializedAdapterINS1F_15DefaultEpilogueIaSK_SK_NS1E_6thread17LinearCombinationIaLi1EiiLNS1J_9ScaleType4KindE0ELNS_15FloatRoundStyleE2EaEENS1_15EpilogueDefaultEEEEEvvEEEEvNT_6ParamsE,"ax",@progbits
	.align	128
.text._ZN7cutlass13device_kernelINS_4gemm6kernel13GemmUniversalIN4cute5tupleIJiiiiEEENS1_10collective13CollectiveMmaINS1_34MainloopSm90TmaGmmaWarpSpecializedILi9ENS5_IJNS4_1CILi4EEENSA_ILi1EEESC_EEENS1_35KernelTmaWarpSpecializedCooperativeEEENS5_IJNSA_ILi128EEENSA_ILi256EEENSA_ILi64EEEEEEaNS5_IJlSC_lEEEaSK_NS4_8TiledMMAINS4_8MMA_AtomIJNS4_4SM904GMMA27MMA_64x256x32_S32S8S8_SS_TNEEEENS4_6LayoutINS5_IJNSA_ILi2EEESC_SC_EEENS5_IJSC_NSA_ILi0EEESU_EEEEENS5_IJNS4_10UnderscoreESX_SX_EEEEENS4_13SM90_TMA_LOADENS4_14ComposedLayoutINS4_7SwizzleILi2ELi4ELi3EEENS4_18smem_ptr_flag_bitsILi8EEENSR_INS5_IJNSA_ILi8EEESI_EEENS5_IJSI_SC_EEEEEEEvNS4_8identityENS4_23SM90_TMA_LOAD_MULTICASTES1A_vS1B_EENS_8epilogue10collective6detail29Sm90TmaWarpSpecializedAdapterINS1F_15DefaultEpilogueIaSK_SK_NS1E_6thread17LinearCombinationIaLi1EiiLNS1J_9ScaleType4KindE0ELNS_15FloatRoundStyleE2EaEENS1_15EpilogueDefaultEEEEEvvEEEEvNT_6ParamsE:
        .type           _ZN7cutlass13device_kernelINS_4gemm6kernel13GemmUniversalIN4cute5tupleIJiiiiEEENS1_10collective13CollectiveMmaINS1_34MainloopSm90TmaGmmaWarpSpecializedILi9ENS5_IJNS4_1CILi4EEENSA_ILi1EEESC_EEENS1_35KernelTmaWarpSpecializedCooperativeEEENS5_IJNSA_ILi128EEENSA_ILi256EEENSA_ILi64EEEEEEaNS5_IJlSC_lEEEaSK_NS4_8TiledMMAINS4_8MMA_AtomIJNS4_4SM904GMMA27MMA_64x256x32_S32S8S8_SS_TNEEEENS4_6LayoutINS5_IJNSA_ILi2EEESC_SC_EEENS5_IJSC_NSA_ILi0EEESU_EEEEENS5_IJNS4_10UnderscoreESX_SX_EEEEENS4_13SM90_TMA_LOADENS4_14ComposedLayoutINS4_7SwizzleILi2ELi4ELi3EEENS4_18smem_ptr_flag_bitsILi8EEENSR_INS5_IJNSA_ILi8EEESI_EEENS5_IJSI_SC_EEEEEEEvNS4_8identityENS4_23SM90_TMA_LOAD_MULTICASTES1A_vS1B_EENS_8epilogue10collective6detail29Sm90TmaWarpSpecializedAdapterINS1F_15DefaultEpilogueIaSK_SK_NS1E_6thread17LinearCombinationIaLi1EiiLNS1J_9ScaleType4KindE0ELNS_15FloatRoundStyleE2EaEENS1_15EpilogueDefaultEEEEEvvEEEEvNT_6ParamsE,@function
        .size           _ZN7cutlass13device_kernelINS_4gemm6kernel13GemmUniversalIN4cute5tupleIJiiiiEEENS1_10collective13CollectiveMmaINS1_34MainloopSm90TmaGmmaWarpSpecializedILi9ENS5_IJNS4_1CILi4EEENSA_ILi1EEESC_EEENS1_35KernelTmaWarpSpecializedCooperativeEEENS5_IJNSA_ILi128EEENSA_ILi256EEENSA_ILi64EEEEEEaNS5_IJlSC_lEEEaSK_NS4_8TiledMMAINS4_8MMA_AtomIJNS4_4SM904GMMA27MMA_64x256x32_S32S8S8_SS_TNEEEENS4_6LayoutINS5_IJNSA_ILi2EEESC_SC_EEENS5_IJSC_NSA_ILi0EEESU_EEEEENS5_IJNS4_10UnderscoreESX_SX_EEEEENS4_13SM90_TMA_LOADENS4_14ComposedLayoutINS4_7SwizzleILi2ELi4ELi3EEENS4_18smem_ptr_flag_bitsILi8EEENSR_INS5_IJNSA_ILi8EEESI_EEENS5_IJSI_SC_EEEEEEEvNS4_8identityENS4_23SM90_TMA_LOAD_MULTICASTES1A_vS1B_EENS_8epilogue10collective6detail29Sm90TmaWarpSpecializedAdapterINS1F_15DefaultEpilogueIaSK_SK_NS1E_6thread17LinearCombinationIaLi1EiiLNS1J_9ScaleType4KindE0ELNS_15FloatRoundStyleE2EaEENS1_15EpilogueDefaultEEEEEvvEEEEvNT_6ParamsE,(.L_x_342 - _ZN7cutlass13device_kernelINS_4gemm6kernel13GemmUniversalIN4cute5tupleIJiiiiEEENS1_10collective13CollectiveMmaINS1_34MainloopSm90TmaGmmaWarpSpecializedILi9ENS5_IJNS4_1CILi4EEENSA_ILi1EEESC_EEENS1_35KernelTmaWarpSpecializedCooperativeEEENS5_IJNSA_ILi128EEENSA_ILi256EEENSA_ILi64EEEEEEaNS5_IJlSC_lEEEaSK_NS4_8TiledMMAINS4_8MMA_AtomIJNS4_4SM904GMMA27MMA_64x256x32_S32S8S8_SS_TNEEEENS4_6LayoutINS5_IJNSA_ILi2EEESC_SC_EEENS5_IJSC_NSA_ILi0EEESU_EEEEENS5_IJNS4_10UnderscoreESX_SX_EEEEENS4_13SM90_TMA_LOADENS4_14ComposedLayoutINS4_7SwizzleILi2ELi4ELi3EEENS4_18smem_ptr_flag_bitsILi8EEENSR_INS5_IJNSA_ILi8EEESI_EEENS5_IJSI_SC_EEEEEEEvNS4_8identityENS4_23SM90_TMA_LOAD_MULTICASTES1A_vS1B_EENS_8epilogue10collective6detail29Sm90TmaWarpSpecializedAdapterINS1F_15DefaultEpilogueIaSK_SK_NS1E_6thread17LinearCombinationIaLi1EiiLNS1J_9ScaleType4KindE0ELNS_15FloatRoundStyleE2EaEENS1_15EpilogueDefaultEEEEEvvEEEEvNT_6ParamsE)
        .other          _ZN7cutlass13device_kernelINS_4gemm6kernel13GemmUniversalIN4cute5tupleIJiiiiEEENS1_10collective13CollectiveMmaINS1_34MainloopSm90TmaGmmaWarpSpecializedILi9ENS5_IJNS4_1CILi4EEENSA_ILi1EEESC_EEENS1_35KernelTmaWarpSpecializedCooperativeEEENS5_IJNSA_ILi128EEENSA_ILi256EEENSA_ILi64EEEEEEaNS5_IJlSC_lEEEaSK_NS4_8TiledMMAINS4_8MMA_AtomIJNS4_4SM904GMMA27MMA_64x256x32_S32S8S8_SS_TNEEEENS4_6LayoutINS5_IJNSA_ILi2EEESC_SC_EEENS5_IJSC_NSA_ILi0EEESU_EEEEENS5_IJNS4_10UnderscoreESX_SX_EEEEENS4_13SM90_TMA_LOADENS4_14ComposedLayoutINS4_7SwizzleILi2ELi4ELi3EEENS4_18smem_ptr_flag_bitsILi8EEENSR_INS5_IJNSA_ILi8EEESI_EEENS5_IJSI_SC_EEEEEEEvNS4_8identityENS4_23SM90_TMA_LOAD_MULTICASTES1A_vS1B_EENS_8epilogue10collective6detail29Sm90TmaWarpSpecializedAdapterINS1F_15DefaultEpilogueIaSK_SK_NS1E_6thread17LinearCombinationIaLi1EiiLNS1J_9ScaleType4KindE0ELNS_15FloatRoundStyleE2EaEENS1_15EpilogueDefaultEEEEEvvEEEEvNT_6ParamsE,@"STO_CUDA_ENTRY STV_DEFAULT"
_ZN7cutlass13device_kernelINS_4gemm6kernel13GemmUniversalIN4cute5tupleIJiiiiEEENS1_10collective13CollectiveMmaINS1_34MainloopSm90TmaGmmaWarpSpecializedILi9ENS5_IJNS4_1CILi4EEENSA_ILi1EEESC_EEENS1_35KernelTmaWarpSpecializedCooperativeEEENS5_IJNSA_ILi128EEENSA_ILi256EEENSA_ILi64EEEEEEaNS5_IJlSC_lEEEaSK_NS4_8TiledMMAINS4_8MMA_AtomIJNS4_4SM904GMMA27MMA_64x256x32_S32S8S8_SS_TNEEEENS4_6LayoutINS5_IJNSA_ILi2EEESC_SC_EEENS5_IJSC_NSA_ILi0EEESU_EEEEENS5_IJNS4_10UnderscoreESX_SX_EEEEENS4_13SM90_TMA_LOADENS4_14ComposedLayoutINS4_7SwizzleILi2ELi4ELi3EEENS4_18smem_ptr_flag_bitsILi8EEENSR_INS5_IJNSA_ILi8EEESI_EEENS5_IJSI_SC_EEEEEEEvNS4_8identityENS4_23SM90_TMA_LOAD_MULTICASTES1A_vS1B_EENS_8epilogue10collective6detail29Sm90TmaWarpSpecializedAdapterINS1F_15DefaultEpilogueIaSK_SK_NS1E_6thread17LinearCombinationIaLi1EiiLNS1J_9ScaleType4KindE0ELNS_15FloatRoundStyleE2EaEENS1_15EpilogueDefaultEEEEEvvEEEEvNT_6ParamsE:
[----:B------:R-:W0:Y:S01]  /*0000*/  LDC R1, c[0x0][0x28] ;  /* 0x00000a00ff017b82 */ /* 0x000e220000000800 */
[----:B------:R-:W1:Y:S01]  /*0010*/  S2R R18, SR_TID.X ;  /* 0x0000000000127919 */ /* 0x000e620000002100 */
[----:B------:R-:W-:Y:S01]  /*0020*/  ELECT P0, URZ, PT ;  /* 0x00000000003f782f */ /* 0x000fe20003800000 */
[----:B------:R-:W-:Y:S01]  /*0030*/  BSSY B0, `(.L_x_0) ;  /* 0x000000f000007945 */ /* 0x000fe20003800000 */
[--C-:B-1----:R-:W-:Y:S02]  /*0040*/  SHF.R.U32.HI R0, RZ, 0x5, R18.reuse ;  /* 0x00000005ff007819 */ /* 0x102fe40000011612 */
[----:B------:R-:W-:-:S03]  /*0050*/  SHF.R.U32.HI R3, RZ, 0x7, R18 ;  /* 0x00000007ff037819 */ /* 0x000fc60000011612 */
[----:B------:R-:W1:Y:S04]  /*0060*/  SHFL.IDX PT, R2, R0, RZ, 0x1f ;  /* 0x00001fff00027589 */ /* 0x000e6800000e0000 */
[----:B------:R2:W3:Y:S01]  /*0070*/  SHFL.IDX PT, R5, R3, RZ, 0x1f ;  /* 0x00001fff03057589 */ /* 0x0004e200000e0000 */
[----:B-1----:R-:W-:-:S13]  /*0080*/  ISETP.NE.OR P0, PT, R2, RZ, !P0 ;  /* 0x000000ff0200720c */ /* 0x002fda0004705670 */
[----:B0-23--:R-:W-:Y:S05]  /*0090*/  @P0 BRA `(.L_x_1) ;  /* 0x0000000000200947 */ /* 0x00dfea0003800000 */
[----:B------:R-:W-:Y:S02]  /*00a0*/  ULDC.64 UR4, c[0x0][0x198] ;  /* 0x0000660000047ab9 */ /* 0x000fe40000000a00 */
[----:B------:R-:W-:Y:S02]  /*00b0*/  UIADD3 UR6, UP0, UR4, 0xf0, URZ ;  /* 0x000000f004067890 */ /* 0x000fe4000ff1e03f */
[----:B------:R-:W-:Y:S02]  /*00c0*/  UIADD3 UR4, UP1, UR4, 0x1f0, URZ ;  /* 0x000001f004047890 */ /* 0x000fe4000ff3e03f */
[----:B------:R-:W-:Y:S02]  /*00d0*/  UIADD3.X UR7, URZ, UR5, URZ, UP0, !UPT ;  /* 0x000000053f077290 */ /* 0x000fe400087fe43f */
[----:B------:R-:W-:-:S07]  /*00e0*/  UIADD3.X UR5, URZ, UR5, URZ, UP1, !UPT ;  /* 0x000000053f057290 */ /* 0x000fce0008ffe43f */
[----:B------:R0:W-:Y:S02]  /*00f0*/  UTMACCTL.PF [UR6] ;  /* 0x00000000060079b9 */ /* 0x0001e40008040000 */
[----:B------:R0:W-:Y:S02]  /*0100*/  UTMACCTL.PF [UR4] ;  /* 0x00000000040079b9 */ /* 0x0001e40008040000 */
[----:B0-----:R-:W-:Y:S01]  /*0110*/  NOP ;  /* 0x0000000000007918 */ /* 0x001fe20000000000 */
.L_x_1:
[----:B------:R-:W-:Y:S05]  /*0120*/  BSYNC B0 ;  /* 0x0000000000007941 */ /* 0x000fea0003800000 */
.L_x_0:
[----:B------:R-:W0:Y:S02]  /*0130*/  SHFL.IDX PT, R3, R0, RZ, 0x1f ;  /* 0x00001fff00037589 */ /* 0x000e2400000e0000 */
[----:B0-----:R-:W-:-:S13]  /*0140*/  ISETP.NE.AND P0, PT, R3, RZ, PT ;  /* 0x000000ff0300720c */ /* 0x001fda0003f05270 */
[----:B------:R-:W-:Y:S05]  /*0150*/  @P0 BRA `(.L_x_2) ;  /* 0x00000000008c0947 */ /* 0x000fea0003800000 */
[----:B------:R-:W-:Y:S01]  /*0160*/  ELECT P0, URZ, PT ;  /* 0x00000000003f782f */ /* 0x000fe20003800000 */
[----:B------:R-:W-:-:S12]  /*0170*/  BSSY B0, `(.L_x_2) ;  /* 0x0000021000007945 */ /* 0x000fd80003800000 */
[----:B------:R-:W-:Y:S05]  /*0180*/  @!P0 BRA `(.L_x_3) ;  /* 0x00000000007c8947 */ /* 0x000fea0003800000 */
[----:B------:R-:W0:Y:S01]  /*0190*/  S2UR UR8, SR_CgaCtaId ;  /* 0x00000000000879c3 */ /* 0x000e220000008800 */
[----:B------:R-:W-:Y:S01]  /*01a0*/  UMOV UR4, 0x400 ;  /* 0x0000040000047882 */ /* 0x000fe20000000000 */
[----:B------:R-:W-:Y:S01]  /*01b0*/  UMOV UR5, 0x1 ;  /* 0x0000000100057882 */ /* 0x000fe20000000000 */
[----:B------:R-:W-:Y:S02]  /*01c0*/  UMOV UR6, 0x8 ;  /* 0x0000000800067882 */ /* 0x000fe40000000000 */
[----:B------:R-:W-:-:S04]  /*01d0*/  UIADD3 UR6, -UR6, 0x100000, URZ ;  /* 0x0010000006067890 */ /* 0x000fc8000fffe13f */
[----:B------:R-:W-:Y:S02]  /*01e0*/  USHF.L.U32 UR7, UR6, 0xb, URZ ;  /* 0x0000000b06077899 */ /* 0x000fe4000800063f */
[----:B------:R-:W-:Y:S02]  /*01f0*/  USHF.L.U32 UR6, UR6, 0x1, URZ ;  /* 0x0000000106067899 */ /* 0x000fe4000800063f */
[----:B0-----:R-:W-:Y:S02]  /*0200*/  ULEA UR8, UR8, UR4, 0x18 ;  /* 0x0000000408087291 */ /* 0x001fe4000f8ec03f */
[----:B------:R-:W-:-:S04]  /*0210*/  UIADD3 UR4, -UR5, 0x100000, URZ ;  /* 0x0010000005047890 */ /* 0x000fc8000fffe13f */
[----:B------:R-:W-:Y:S02]  /*0220*/  USHF.L.U32 UR5, UR4, 0xb, URZ ;  /* 0x0000000b04057899 */ /* 0x000fe4000800063f */
[----:B------:R-:W-:Y:S01]  /*0230*/  USHF.L.U32 UR4, UR4, 0x1, URZ ;  /* 0x0000000104047899 */ /* 0x000fe2000800063f */
[----:B------:R-:W0:Y:S11]  /*0240*/  FENCE.VIEW.ASYNC.S ;  /* 0x00000000000073c6 */ /* 0x000e360000000000 */
[----:B0-----:R0:W1:Y:S01]  /*0250*/  SYNCS.EXCH.64 URZ, [UR8], UR4 ;  /* 0x00000004083f75b2 */ /* 0x0010620008000100 */
[----:B------:R0:W2:Y:S01]  /*0260*/  SYNCS.EXCH.64 URZ, [UR8+0x48], UR6 ;  /* 0x00004806083f75b2 */ /* 0x0000a20008000100 */
[----:B------:R0:W3:Y:S01]  /*0270*/  SYNCS.EXCH.64 URZ, [UR8+0x8], UR4 ;  /* 0x00000804083f75b2 */ /* 0x0000e20008000100 */
[----:B------:R0:W4:Y:S01]  /*0280*/  SYNCS.EXCH.64 URZ, [UR8+0x50], UR6 ;  /* 0x00005006083f75b2 */ /* 0x0001220008000100 */
[----:B------:R0:W0:Y:S01]  /*0290*/  SYNCS.EXCH.64 URZ, [UR8+0x10], UR4 ;  /* 0x00001004083f75b2 */ /* 0x0000220008000100 */
        /* <DEDUP_REMOVED lines=13> */
[----:B------:R-:W-:Y:S01]  /*0370*/  NOP ;  /* 0x0000000000007918 */ /* 0x000fe20000000000 */
.L_x_3:
[----:B0-----:R-:W-:Y:S05]  /*0380*/  BSYNC B0 ;  /* 0x0000000000007941 */ /* 0x001fea0003800000 */
.L_x_2:
[----:B------:R-:W-:Y:S01]  /*0390*/  SHF.R.S32.HI R7, RZ, 0x1f, R18 ;  /* 0x0000001fff077819 */ /* 0x000fe20000011412 */
[----:B------:R-:W0:Y:S01]  /*03a0*/  SHFL.IDX PT, R0, R0, RZ, 0x1f ;  /* 0x00001fff00007589 */ /* 0x000e2200000e0000 */
[----:B------:R-:W5:Y:S01]  /*03b0*/  S2UR UR8, SR_CTAID.X ;  /* 0x00000000000879c3 */ /* 0x000f620000002500 */
[----:B------:R-:W-:Y:S02]  /*03c0*/  ELECT P0, URZ, PT ;  /* 0x00000000003f782f */ /* 0x000fe40003800000 */
[----:B------:R-:W-:Y:S01]  /*03d0*/  LEA.HI R7, R7, R18, RZ, 0x7 ;  /* 0x0000001207077211 */ /* 0x000fe200078f38ff */
[----:B------:R-:W1:Y:S01]  /*03e0*/  S2R R4, SR_CTAID.Y ;  /* 0x0000000000047919 */ /* 0x000e620000002600 */
[----:B------:R-:W-:Y:S01]  /*03f0*/  SHF.R.S32.HI R8, RZ, 0x1f, R3 ;  /* 0x0000001fff087819 */ /* 0x000fe20000011403 */
[----:B------:R-:W-:Y:S01]  /*0400*/  ULDC UR4, c[0x0][0x150] ;  /* 0x0000540000047ab9 */ /* 0x000fe20000000800 */
[----:B------:R-:W-:Y:S01]  /*0410*/  LOP3.LUT R7, R7, 0xffffff80, RZ, 0xc0, !PT ;  /* 0xffffff8007077812 */ /* 0x000fe200078ec0ff */
[----:B------:R-:W-:Y:S01]  /*0420*/  NOP ;  /* 0x0000000000007918 */ /* 0x000fe20000000000 */
[----:B------:R-:W-:Y:S01]  /*0430*/  LEA.HI R8, R8, R3, RZ, 0x2 ;  /* 0x0000000308087211 */ /* 0x000fe200078f10ff */
[----:B------:R-:W2:Y:S01]  /*0440*/  LDC R10, c[0x0][0x144] ;  /* 0x00005100ff0a7b82 */ /* 0x000ea20000000800 */
[----:B------:R-:W-:Y:S01]  /*0450*/  NOP ;  /* 0x0000000000007918 */ /* 0x000fe20000000000 */
[----:B------:R-:W-:Y:S01]  /*0460*/  IMAD.IADD R6, R18, 0x1, -R7 ;  /* 0x0000000112067824 */ /* 0x000fe200078e0a07 */
[----:B------:R-:W-:Y:S01]  /*0470*/  LOP3.LUT R8, R8, 0x3ffffffc, RZ, 0xc0, !PT ;  /* 0x3ffffffc08087812 */ /* 0x000fe200078ec0ff */
[----:B------:R-:W-:Y:S01]  /*0480*/  IMAD.MOV.U32 R23, RZ, RZ, 0x1 ;  /* 0x00000001ff177424 */ /* 0x000fe200078e00ff */
[----:B------:R-:W-:-:S02]  /*0490*/  ISETP.NE.AND P3, PT, R5, RZ, PT ;  /* 0x000000ff0500720c */ /* 0x000fc40003f65270 */
[----:B------:R-:W-:Y:S01]  /*04a0*/  SHF.R.S32.HI R7, RZ, 0x1f, R6 ;  /* 0x0000001fff077819 */ /* 0x000fe20000011406 */
[----:B------:R-:W-:Y:S01]  /*04b0*/  IMAD.IADD R8, R3, 0x1, -R8 ;  /* 0x0000000103087824 */ /* 0x000fe200078e0a08 */
[----:B------:R-:W3:Y:S02]  /*04c0*/  LDC R12, c[0x0][0x140] ;  /* 0x00005000ff0c7b82 */ /* 0x000ee40000000800 */
[----:B------:R-:W-:Y:S02]  /*04d0*/  LEA.HI R7, R7, R6, RZ, 0x3 ;  /* 0x0000000607077211 */ /* 0x000fe400078f18ff */
[----:B0-----:R-:W-:Y:S02]  /*04e0*/  ISETP.NE.OR P0, PT, R0, RZ, !P0 ;  /* 0x000000ff0000720c */ /* 0x001fe40004705670 */
[--C-:B------:R-:W-:Y:S02]  /*04f0*/  SHF.R.S32.HI R0, RZ, 0x3, R7.reuse ;  /* 0x00000003ff007819 */ /* 0x100fe40000011407 */
[----:B------:R-:W-:-:S02]  /*0500*/  SHF.R.S32.HI R7, RZ, 0x1f, R7 ;  /* 0x0000001fff077819 */ /* 0x000fc40000011407 */
[----:B-----5:R-:W-:Y:S02]  /*0510*/  I2FP.F32.U32 R9, UR8 ;  /* 0x0000000800097c45 */ /* 0x020fe40008201000 */
[----:B------:R-:W-:-:S03]  /*0520*/  LEA.HI R7, R7, R0, RZ, 0x2 ;  /* 0x0000000007077211 */ /* 0x000fc600078f10ff */
[----:B------:R-:W-:Y:S01]  /*0530*/  FMUL R9, R9, UR4 ;  /* 0x0000000409097c20 */ /* 0x000fe20008400000 */
[----:B------:R-:W-:Y:S01]  /*0540*/  LOP3.LUT R7, R7, 0xfffffffc, RZ, 0xc0, !PT ;  /* 0xfffffffc07077812 */ /* 0x000fe200078ec0ff */
[----:B------:R-:W-:Y:S01]  /*0550*/  VOTEU.ALL UP0, P0 ;  /* 0x00000000003f7886 */ /* 0x000fe20000000000 */
[----:B-1----:R-:W-:Y:S01]  /*0560*/  I2FP.F32.U32 R11, R4 ;  /* 0x00000004000b7245 */ /* 0x002fe20000201000 */
[----:B------:R-:W-:Y:S01]  /*0570*/  ULDC UR4, c[0x0][0x154] ;  /* 0x0000550000047ab9 */ /* 0x000fe20000000800 */
[----:B------:R-:W-:Y:S01]  /*0580*/  VOTEU.ALL UP1, P0 ;  /* 0x00000000003f7886 */ /* 0x000fe20000020000 */
[----:B------:R-:W-:Y:S01]  /*0590*/  IMAD.IADD R7, R0, 0x1, -R7 ;  /* 0x0000000100077824 */ /* 0x000fe200078e0a07 */
[----:B------:R-:W0:Y:S01]  /*05a0*/  F2I.U32.TRUNC.NTZ R9, R9 ;  /* 0x0000000900097305 */ /* 0x000e22000020f000 */
[----:B------:R-:W1:Y:S01]  /*05b0*/  @!UP0 S2UR UR7, SR_CgaCtaId ;  /* 0x00000000000789c3 */ /* 0x000e620000008800 */
[----:B------:R-:W-:Y:S01]  /*05c0*/  @!UP0 UMOV UR6, 0x400 ;  /* 0x0000040000068882 */ /* 0x000fe20000000000 */
[----:B------:R-:W-:Y:S01]  /*05d0*/  IMAD R8, R8, 0x4, R7 ;  /* 0x0000000408087824 */ /* 0x000fe200078e0207 */
[----:B---3--:R-:W-:-:S04]  /*05e0*/  ISETP.EQ.U32.AND P2, PT, R12, 0x1, PT ;  /* 0x000000010c00780c */ /* 0x008fc80003f42070 */
[----:B------:R-:W-:-:S04]  /*05f0*/  SHF.R.S32.HI R3, RZ, 0x1f, R8 ;  /* 0x0000001fff037819 */ /* 0x000fc80000011408 */
[----:B------:R-:W-:Y:S01]  /*0600*/  LEA.HI R0, R3, R8, RZ, 0x2 ;  /* 0x0000000803007211 */ /* 0x000fe200078f10ff */
[----:B0-----:R-:W-:-:S03]  /*0610*/  IMAD.MOV R7, RZ, RZ, -R9 ;  /* 0x000000ffff077224 */ /* 0x001fc600078e0a09 */
[----:B------:R-:W-:Y:S01]  /*0620*/  LOP3.LUT R9, R0, 0xfffffffc, RZ, 0xc0, !PT ;  /* 0xfffffffc00097812 */ /* 0x000fe200078ec0ff */
[----:B--2---:R-:W-:Y:S02]  /*0630*/  IMAD R3, R10, R7, UR8 ;  /* 0x000000080a037e24 */ /* 0x004fe4000f8e0207 */
[----:B------:R-:W-:Y:S02]  /*0640*/  FMUL R10, R11, UR4 ;  /* 0x000000040b0a7c20 */ /* 0x000fe40008400000 */
[C---:B------:R-:W-:Y:S01]  /*0650*/  IMAD.IADD R0, R8.reuse, 0x1, -R9 ;  /* 0x0000000108007824 */ /* 0x040fe200078e0a09 */
[----:B------:R-:W0:Y:S01]  /*0660*/  LDC R7, c[0x0][0x148] ;  /* 0x00005200ff077b82 */ /* 0x000e220000000800 */
[----:B------:R-:W-:Y:S01]  /*0670*/  SHF.R.S32.HI R9, RZ, 0x1f, R2 ;  /* 0x0000001fff097819 */ /* 0x000fe20000011402 */
[----:B------:R-:W-:Y:S01]  /*0680*/  IMAD.SHL.U32 R11, R8, 0x4, RZ ;  /* 0x00000004080b7824 */ /* 0x000fe200078e00ff */
[----:B------:R-:W-:Y:S01]  /*0690*/  UMOV UR4, 0x20 ;  /* 0x0000002000047882 */ /* 0x000fe20000000000 */
[----:B------:R-:W-:Y:S01]  /*06a0*/  ISETP.NE.AND P4, PT, R0, R3, PT ;  /* 0x000000030000720c */ /* 0x000fe20003f85270 */
[----:B------:R-:W2:Y:S01]  /*06b0*/  F2I.U32.TRUNC.NTZ R10, R10 ;  /* 0x0000000a000a7305 */ /* 0x000ea2000020f000 */
[----:B------:R-:W-:Y:S01]  /*06c0*/  LEA.HI R9, R9, R2, RZ, 0x2 ;  /* 0x0000000209097211 */ /* 0x000fe200078f10ff */
[----:B------:R-:W-:-:S04]  /*06d0*/  @!UP0 UIADD3 UR4, -UR4, 0x100000, URZ ;  /* 0x0010000004048890 */ /* 0x000fc8000fffe13f */
[----:B------:R-:W-:Y:S02]  /*06e0*/  @!UP0 USHF.L.U32 UR5, UR4, 0xb, URZ ;  /* 0x0000000b04058899 */ /* 0x000fe4000800063f */
[----:B------:R-:W-:Y:S01]  /*06f0*/  @!UP0 USHF.L.U32 UR4, UR4, 0x1, URZ ;  /* 0x0000000104048899 */ /* 0x000fe2000800063f */
[----:B------:R-:W-:Y:S01]  /*0700*/  LOP3.LUT R152, R8, 0xc, R11, 0x78, !PT ;  /* 0x0000000c08987812 */ /* 0x000fe200078e780b */
[----:B-1----:R-:W-:Y:S01]  /*0710*/  @!UP0 ULEA UR6, UR7, UR6, 0x18 ;  /* 0x0000000607068291 */ /* 0x002fe2000f8ec03f */
[----:B------:R-:W-:Y:S01]  /*0720*/  LOP3.LUT R9, R9, 0xfffffffc, RZ, 0xc0, !PT ;  /* 0xfffffffc09097812 */ /* 0x000fe200078ec0ff */
[----:B------:R-:W-:Y:S01]  /*0730*/  VOTEU.ALL UP0, P0 ;  /* 0x00000000003f7886 */ /* 0x000fe20000000000 */
[----:B------:R-:W-:Y:S01]  /*0740*/  LOP3.LUT P0, RZ, R6, 0x7, RZ, 0xc0, !PT ;  /* 0x0000000706ff7812 */ /* 0x000fe2000780c0ff */
[----:B------:R-:W-:Y:S02]  /*0750*/  VIADD R6, R5, 0xffffffff ;  /* 0xffffffff05067836 */ /* 0x000fe40000000000 */
[----:B------:R-:W-:Y:S01]  /*0760*/  IMAD.IADD R0, R2, 0x1, -R9 ;  /* 0x0000000102007824 */ /* 0x000fe200078e0a09 */
[----:B------:R-:W-:-:S02]  /*0770*/  ISETP.LT.U32.AND P0, PT, R152, 0x4, !P0 ;  /* 0x000000049800780c */ /* 0x000fc40004701070 */
[----:B------:R-:W-:Y:S01]  /*0780*/  @P4 SHF.R.S32.HI R9, RZ, 0x1f, R152 ;  /* 0x0000001fff094819 */ /* 0x000fe20000011498 */
[----:B--2---:R-:W-:Y:S01]  /*0790*/  IMAD.MOV R24, RZ, RZ, -R10 ;  /* 0x000000ffff187224 */ /* 0x004fe200078e0a0a */
[C---:B------:R-:W-:Y:S01]  /*07a0*/  ISETP.NE.AND P1, PT, R0.reuse, 0x3, PT ;  /* 0x000000030000780c */ /* 0x040fe20003f25270 */
[----:B------:R-:W1:Y:S02]  /*07b0*/  FENCE.VIEW.ASYNC.S ;  /* 0x00000000000073c6 */ /* 0x000e640000000000 */
[----:B-1----:R1:W2:Y:S01]  /*07c0*/  @!UP0 SYNCS.EXCH.64 URZ, [UR6+0xa0], UR4 ;  /* 0x0000a004063f85b2 */ /* 0x0022a20008000100 */
[----:B------:R-:W-:Y:S01]  /*07d0*/  @P4 LEA.HI R9, R9, R152, RZ, 0x2 ;  /* 0x0000009809094211 */ /* 0x000fe200078f10ff */
[----:B0-----:R-:W-:Y:S01]  /*07e0*/  IMAD R2, R7, R24, R4 ;  /* 0x0000001807027224 */ /* 0x001fe200078e0204 */
[----:B------:R-:W-:Y:S02]  /*07f0*/  ISETP.EQ.OR P1, PT, R0, RZ, !P1 ;  /* 0x000000ff0000720c */ /* 0x000fe40004f22670 */
[----:B------:R-:W-:-:S02]  /*0800*/  @P4 SHF.R.S32.HI R9, RZ, 0x2, R9 ;  /* 0x00000002ff094819 */ /* 0x000fc40000011409 */
[----:B------:R-:W-:Y:S02]  /*0810*/  ISETP.EQ.AND P1, PT, R5, RZ, P1 ;  /* 0x000000ff0500720c */ /* 0x000fe40000f22270 */
[----:B------:R-:W-:Y:S02]  /*0820*/  @P4 ISETP.NE.AND P5, PT, R9, R2, PT ;  /* 0x000000020900420c */ /* 0x000fe40003fa5270 */
[----:B------:R-:W-:Y:S02]  /*0830*/  ISETP.GE.U32.AND P6, PT, R6, 0x2, PT ;  /* 0x000000020600780c */ /* 0x000fe40003fc6070 */
[----:B------:R-:W-:Y:S02]  /*0840*/  SEL R2, RZ, 0x1, !P0 ;  /* 0x00000001ff027807 */ /* 0x000fe40004000000 */
[----:B------:R-:W-:Y:S01]  /*0850*/  @P4 SEL R23, RZ, 0x1, P5 ;  /* 0x00000001ff174807 */ /* 0x000fe20002800000 */
[----:B------:R1:W0:Y:S01]  /*0860*/  @!UP1 SYNCS.EXCH.64 URZ, [UR6+0xa8], UR4 ;  /* 0x0000a804063f95b2 */ /* 0x0002220008000100 */
[----:B------:R-:W-:Y:S01]  /*0870*/  SEL R19, RZ, 0x1, !P1 ;  /* 0x00000001ff137807 */ /* 0x000fe20004800000 */
[----:B------:R-:W-:Y:S01]  /*0880*/  NOP ;  /* 0x0000000000007918 */ /* 0x000fe20000000000 */
[----:B------:R-:W-:-:S02]  /*0890*/  LOP3.LUT R23, R23, R2, RZ, 0xc0, !PT ;  /* 0x0000000217177212 */ /* 0x000fc400078ec0ff */
[----:B------:R-:W-:Y:S01]  /*08a0*/  SEL R19, R19, 0x2, P6 ;  /* 0x0000000213137807 */ /* 0x000fe20003000000 */
[----:B-12---:R-:W-:Y:S06]  /*08b0*/  @!P2 BRA `(.L_x_4) ;  /* 0x000000000008a947 */ /* 0x006fec0003800000 */
[----:B0---4-:R-:W-:Y:S01]  /*08c0*/  UCGABAR_ARV ;  /* 0x00000000000079c7 */ /* 0x011fe20008000000 */
[----:B------:R-:W-:Y:S05]  /*08d0*/  BRA `(.L_x_5) ;  /* 0x0000000000047947 */ /* 0x000fea0003800000 */
.L_x_4:
[----:B0---4-:R-:W-:Y:S01]  /*08e0*/  NOP ;  /* 0x0000000000007918 */ /* 0x011fe20000000000 */
.L_x_5:
[----:B------:R-:W0:Y:S01]  /*08f0*/  LDC R2, c[0x0][0x65c] ;  /* 0x00019700ff027b82 */ /* 0x000e220000000800 */
[----:B------:R-:W-:Y:S02]  /*0900*/  IMAD.U32 R8, RZ, RZ, UR8 ;  /* 0x00000008ff087e24 */ /* 0x000fe4000f8e00ff */
[----:B------:R-:W-:Y:S01]  /*0910*/  IMAD.MOV.U32 R9, RZ, RZ, RZ ;  /* 0x000000ffff097224 */ /* 0x000fe200078e00ff */
[----:B0-----:R-:W-:-:S04]  /*0920*/  ISETP.NE.AND P1, PT, R2, 0x1, PT ;  /* 0x000000010200780c */ /* 0x001fc80003f25270 */
[----:B------:R-:W-:-:S09]  /*0930*/  P2R R5, PR, RZ, 0x2 ;  /* 0x00000002ff057803 */ /* 0x000fd20000000000 */
[----:B------:R-:W0:Y:S01]  /*0940*/  @P1 LDC R17, c[0x0][0x10] ;  /* 0x00000400ff111b82 */ /* 0x000e220000000800 */
[----:B------:R-:W-:Y:S02]  /*0950*/  @P1 IMAD.MOV.U32 R5, RZ, RZ, RZ ;  /* 0x000000ffff051224 */ /* 0x000fe400078e00ff */
[----:B------:R-:W-:-:S05]  /*0960*/  @P1 IMAD.MOV.U32 R13, RZ, RZ, RZ ;  /* 0x000000ffff0d1224 */ /* 0x000fca00078e00ff */
[----:B------:R-:W1:Y:S01]  /*0970*/  @!P1 LDC R11, c[0x0][0xc] ;  /* 0x00000300ff0b9b82 */ /* 0x000e620000000800 */
[----:B0-----:R-:W-:-:S04]  /*0980*/  @P1 IMAD.WIDE.U32 R16, R17, UR8, R4 ;  /* 0x0000000811101c25 */ /* 0x001fc8000f8e0004 */
[----:B------:R-:W-:Y:S02]  /*0990*/  @P1 IMAD.IADD R17, R17, 0x1, R13 ;  /* 0x0000000111111824 */ /* 0x000fe400078e020d */
[----:B-1----:R-:W-:-:S04]  /*09a0*/  @!P1 IMAD.WIDE.U32 R8, R4, R11, R8 ;  /* 0x0000000b04089225 */ /* 0x002fc800078e0008 */
[----:B------:R-:W-:Y:S02]  /*09b0*/  @!P1 IMAD.MOV.U32 R16, RZ, RZ, R8 ;  /* 0x000000ffff109224 */ /* 0x000fe400078e0008 */
[----:B------:R-:W-:Y:S01]  /*09c0*/  @!P1 IMAD.MOV.U32 R17, RZ, RZ, R9 ;  /* 0x000000ffff119224 */ /* 0x000fe200078e0009 */
[----:B------:R-:W-:Y:S06]  /*09d0*/  @!P2 BRA `(.L_x_6) ;  /* 0x00000000000ca947 */ /* 0x000fec0003800000 */
[----:B------:R-:W-:Y:S01]  /*09e0*/  UCGABAR_WAIT ;  /* 0x0000000000007dc7 */ /* 0x000fe20008000000 */
[----:B------:R-:W-:Y:S01]  /*09f0*/  CCTL.IVALL ;  /* 0x00000000ff00798f */ /* 0x000fe20002000000 */
[----:B------:R-:W-:Y:S05]  /*0a00*/  BRA `(.L_x_7) ;  /* 0x0000000000047947 */ /* 0x000fea0003800000 */
.L_x_6:
[----:B------:R-:W-:Y:S06]  /*0a10*/  BAR.SYNC.DEFER_BLOCKING 0x0 ;  /* 0x0000000000007b1d */ /* 0x000fec0000010000 */
.L_x_7:
[----:B------:R-:W-:Y:S05]  /*0a20*/  @!P3 BRA `(.L_x_8) ;  /* 0x0000007c009cb947 */ /* 0x000fea0003800000 */
[----:B------:R-:W-:-:S13]  /*0a30*/  ISETP.GT.U32.AND P0, PT, R6, 0x1, PT ;  /* 0x000000010600780c */ /* 0x000fda0003f04070 */
[----:B------:R-:W-:Y:S05]  /*0a40*/  @P0 EXIT ;  /* 0x000000000000094d */ /* 0x000fea0003800000 */
[----:B------:R-:W-:Y:S01]  /*0a50*/  ULDC.64 UR4, c[0x0][0x650] ;  /* 0x0001940000047ab9 */ /* 0x000fe20000000a00 */
[----:B------:R-:W-:Y:S01]  /*0a60*/  PRMT R0, RZ, 0x7610, R0 ;  /* 0x00007610ff007816 */ /* 0x000fe20000000000 */
[----:B------:R-:W-:Y:S01]  /*0a70*/  IMAD.MOV.U32 R154, RZ, RZ, -0x1 ;  /* 0xffffffffff9a7424 */ /* 0x000fe200078e00ff */
[----:B------:R-:W-:Y:S01]  /*0a80*/  ISETP.GE.U32.AND P0, PT, R16, UR4, PT ;  /* 0x0000000410007c0c */ /* 0x000fe2000bf06070 */
[----:B------:R-:W-:Y:S02]  /*0a90*/  IMAD.MOV.U32 R153, RZ, RZ, -0x1 ;  /* 0xffffffffff997424 */ /* 0x000fe400078e00ff */
[----:B------:R-:W-:Y:S01]  /*0aa0*/  IMAD.MOV.U32 R22, RZ, RZ, -0x1 ;  /* 0xffffffffff167424 */ /* 0x000fe200078e00ff */
[----:B------:R-:W-:-:S13]  /*0ab0*/  ISETP.GE.U32.AND.EX P0, PT, R17, UR5, PT, P0 ;  /* 0x0000000511007c0c */ /* 0x000fda000bf06100 */
[----:B------:R-:W-:Y:S05]  /*0ac0*/  @P0 BRA `(.L_x_9) ;  /* 0x00000004002c0947 */ /* 0x000fea0003800000 */
[----:B------:R-:W0:Y:S01]  /*0ad0*/  LDC.64 R20, c[0x0][0x628] ;  /* 0x00018a00ff147b82 */ /* 0x000e220000000a00 */
[----:B------:R-:W-:Y:S02]  /*0ae0*/  IMAD.MOV.U32 R8, RZ, RZ, R16 ;  /* 0x000000ffff087224 */ /* 0x000fe400078e0010 */
[----:B------:R-:W-:-:S05]  /*0af0*/  IMAD.MOV.U32 R9, RZ, RZ, R17 ;  /* 0x000000ffff097224 */ /* 0x000fca00078e0011 */
[----:B------:R-:W1:Y:S08]  /*0b00*/  LDC R0, c[0x0][0x630] ;  /* 0x00018c00ff007b82 */ /* 0x000e700000000800 */
[----:B------:R-:W2:Y:S01]  /*0b10*/  LDC.64 R26, c[0x0][0x620] ;  /* 0x00018800ff1a7b82 */ /* 0x000ea20000000a00 */
[----:B0-----:R-:W-:-:S04]  /*0b20*/  ISETP.NE.U32.AND P0, PT, R20, RZ, PT ;  /* 0x000000ff1400720c */ /* 0x001fc80003f05070 */
[----:B------:R-:W-:-:S13]  /*0b30*/  ISETP.NE.AND.EX P0, PT, R21, RZ, PT, P0 ;  /* 0x000000ff1500720c */ /* 0x000fda0003f05300 */
[----:B-12---:R-:W-:Y:S05]  /*0b40*/  @!P0 BRA `(.L_x_10) ;  /* 0x0000000000288947 */ /* 0x006fea0003800000 */
[----:B------:R-:W0:Y:S02]  /*0b50*/  LDC R13, c[0x0][0x634] ;  /* 0x00018d00ff0d7b82 */ /* 0x000e240000000800 */
[----:B0-----:R-:W-:-:S05]  /*0b60*/  IADD3 R13, P0, R16, R13, RZ ;  /* 0x0000000d100d7210 */ /* 0x001fca0007f1e0ff */
[----:B------:R-:W-:-:S04]  /*0b70*/  IMAD.X R15, RZ, RZ, R17, P0 ;  /* 0x000000ffff0f7224 */ /* 0x000fc800000e0611 */
[----:B------:R-:W-:-:S04]  /*0b80*/  IMAD.WIDE.U32 R8, R15, R20, RZ ;  /* 0x000000140f087225 */ /* 0x000fc800078e00ff */
[----:B------:R-:W-:-:S04]  /*0b90*/  IMAD.WIDE.U32 R10, P0, R13, R21, R8 ;  /* 0x000000150d0a7225 */ /* 0x000fc80007800008 */
[----:B------:R-:W-:-:S04]  /*0ba0*/  IMAD.WIDE.U32 R8, R13, R20, RZ ;  /* 0x000000140d087225 */ /* 0x000fc800078e00ff */
[----:B------:R-:W-:Y:S01]  /*0bb0*/  IMAD.X R13, RZ, RZ, RZ, P0 ;  /* 0x000000ffff0d7224 */ /* 0x000fe200000e06ff */
[----:B------:R-:W-:Y:S01]  /*0bc0*/  IADD3 RZ, P0, R9, R10, RZ ;  /* 0x0000000a09ff7210 */ /* 0x000fe20007f1e0ff */
[----:B------:R-:W-:-:S04]  /*0bd0*/  IMAD.MOV.U32 R12, RZ, RZ, R11 ;  /* 0x000000ffff0c7224 */ /* 0x000fc800078e000b */
[----:B------:R-:W-:-:S08]  /*0be0*/  IMAD.WIDE.U32.X R8, R15, R21, R12, P0 ;  /* 0x000000150f087225 */ /* 0x000fd000000e040c */
.L_x_10:
[----:B------:R-:W0:Y:S01]  /*0bf0*/  LDC.64 R20, c[0x0][0x640] ;  /* 0x00019000ff147b82 */ /* 0x000e220000000a00 */
[--C-:B------:R-:W-:Y:S01]  /*0c00*/  SHF.R.U64 R28, R8, R0, R9.reuse ;  /* 0x00000000081c7219 */ /* 0x100fe20000001209 */
[----:B------:R-:W-:Y:S01]  /*0c10*/  IMAD R30, R7, R24, R4 ;  /* 0x00000018071e7224 */ /* 0x000fe200078e0204 */
[----:B------:R-:W-:Y:S01]  /*0c20*/  SHF.R.U32.HI R0, RZ, R0, R9 ;  /* 0x00000000ff007219 */ /* 0x000fe20000011609 */
[----:B------:R-:W-:Y:S01]  /*0c30*/  IMAD.MOV.U32 R25, RZ, RZ, 0x1 ;  /* 0x00000001ff197424 */ /* 0x000fe200078e00ff */
[----:B------:R-:W-:-:S03]  /*0c40*/  IADD3 R5, P0, RZ, -R28, RZ ;  /* 0x8000001cff057210 */ /* 0x000fc60007f1e0ff */
[----:B------:R-:W1:Y:S02]  /*0c50*/  LDC R6, c[0x0][0x618] ;  /* 0x00018600ff067b82 */ /* 0x000e640000000800 */
[----:B------:R-:W-:-:S04]  /*0c60*/  IMAD.X R9, RZ, RZ, ~R0, P0 ;  /* 0x000000ffff097224 */ /* 0x000fc800000e0e00 */
[-C--:B------:R-:W-:Y:S02]  /*0c70*/  IMAD R0, R9, R26.reuse, RZ ;  /* 0x0000001a09007224 */ /* 0x080fe400078e02ff */
[----:B------:R-:W2:Y:S01]  /*0c80*/  LDC R11, c[0x0][0x608] ;  /* 0x00018200ff0b7b82 */ /* 0x000ea20000000800 */
[----:B------:R-:W-:-:S04]  /*0c90*/  IMAD.WIDE.U32 R8, R5, R26, R16 ;  /* 0x0000001a05087225 */ /* 0x000fc800078e0010 */
[----:B------:R-:W-:-:S03]  /*0ca0*/  IMAD R5, R5, R27, R0 ;  /* 0x0000001b05057224 */ /* 0x000fc600078e0200 */
[----:B------:R-:W3:Y:S01]  /*0cb0*/  LDC R12, c[0x0][0x658] ;  /* 0x00019600ff0c7b82 */ /* 0x000ee20000000800 */
[----:B0-----:R-:W-:Y:S01]  /*0cc0*/  ISETP.NE.U32.AND P0, PT, R20, RZ, PT ;  /* 0x000000ff1400720c */ /* 0x001fe20003f05070 */
[----:B------:R-:W-:Y:S02]  /*0cd0*/  IMAD.IADD R5, R9, 0x1, R5 ;  /* 0x0000000109057824 */ /* 0x000fe400078e0205 */
[----:B------:R-:W-:Y:S01]  /*0ce0*/  IMAD.MOV.U32 R9, RZ, RZ, -0x1 ;  /* 0xffffffffff097424 */ /* 0x000fe200078e00ff */
[----:B------:R-:W-:-:S03]  /*0cf0*/  ISETP.NE.AND.EX P0, PT, R21, RZ, PT, P0 ;  /* 0x000000ff1500720c */ /* 0x000fc60003f05300 */
[----:B------:R-:W0:Y:S01]  /*0d00*/  LDC R15, c[0x0][0x600] ;  /* 0x00018000ff0f7b82 */ /* 0x000e220000000800 */
[-CC-:B-1----:R-:W-:Y:S02]  /*0d10*/  SHF.R.U64 R13, R8, R6.reuse, R5.reuse ;  /* 0x00000006080d7219 */ /* 0x182fe40000001205 */
[----:B------:R-:W-:-:S05]  /*0d20*/  SHF.R.U32.HI R0, RZ, R6, R5 ;  /* 0x00000006ff007219 */ /* 0x000fca0000011605 */
[----:B------:R-:W1:Y:S01]  /*0d30*/  LDC R14, c[0x0][0x648] ;  /* 0x00019200ff0e7b82 */ /* 0x000e620000000800 */
[-CC-:B--2---:R-:W-:Y:S02]  /*0d40*/  SHF.R.U64 R27, R13, R11.reuse, R0.reuse ;  /* 0x0000000b0d1b7219 */ /* 0x184fe40000001200 */
[----:B------:R-:W-:-:S05]  /*0d50*/  SHF.R.U32.HI R5, RZ, R11, R0 ;  /* 0x0000000bff057219 */ /* 0x000fca0000011600 */
[----:B------:R-:W2:Y:S01]  /*0d60*/  LDC R22, c[0x0][0x638] ;  /* 0x00018e00ff167b82 */ /* 0x000ea20000000800 */
[-CC-:B---3--:R-:W-:Y:S02]  /*0d70*/  SHF.R.U64 R24, R27, R12.reuse, R5.reuse ;  /* 0x0000000c1b187219 */ /* 0x188fe40000001205 */
[-C--:B------:R-:W-:Y:S02]  /*0d80*/  SHF.L.U32 R0, R9, R12.reuse, RZ ;  /* 0x0000000c09007219 */ /* 0x080fe400000006ff */
[----:B------:R-:W-:Y:S01]  /*0d90*/  SHF.R.U32.HI R5, RZ, R12, R5 ;  /* 0x0000000cff057219 */ /* 0x000fe20000011605 */
[----:B------:R-:W-:Y:S01]  /*0da0*/  IMAD.MOV.U32 R4, RZ, RZ, R24 ;  /* 0x000000ffff047224 */ /* 0x000fe200078e0018 */
[----:B------:R-:W-:Y:S01]  /*0db0*/  LOP3.LUT R10, RZ, R0, RZ, 0x33, !PT ;  /* 0x00000000ff0a7212 */ /* 0x000fe200078e33ff */
[----:B------:R-:W3:Y:S01]  /*0dc0*/  LDC R26, c[0x0][0x610] ;  /* 0x00018400ff1a7b82 */ /* 0x000ee20000000800 */
[----:B------:R-:W-:Y:S05]  /*0dd0*/  @!P0 BRA `(.L_x_11) ;  /* 0x0000000000288947 */ /* 0x000fea0003800000 */
[----:B------:R-:W4:Y:S02]  /*0de0*/  LDC R9, c[0x0][0x64c] ;  /* 0x00019300ff097b82 */ /* 0x000f240000000800 */
[----:B----4-:R-:W-:-:S05]  /*0df0*/  IADD3 R9, P0, R24, R9, RZ ;  /* 0x0000000918097210 */ /* 0x010fca0007f1e0ff */
        /* <DEDUP_REMOVED lines=8> */
.L_x_11:
[----:B-1----:R-:W-:Y:S01]  /*0e80*/  SHF.R.U64 R4, R4, R14, R5 ;  /* 0x0000000e04047219 */ /* 0x002fe20000001205 */
[----:B0-----:R-:W-:Y:S01]  /*0e90*/  VIADD R6, R15, 0xffffffff ;  /* 0xffffffff0f067836 */ /* 0x001fe20000000000 */
[----:B------:R-:W-:Y:S02]  /*0ea0*/  SHF.L.U32 R0, R25, R12, RZ ;  /* 0x0000000c19007219 */ /* 0x000fe400000006ff */
[----:B------:R-:W-:Y:S01]  /*0eb0*/  LOP3.LUT R5, R27, R10, RZ, 0xc0, !PT ;  /* 0x0000000a1b057212 */ /* 0x000fe200078ec0ff */
[----:B------:R-:W-:Y:S01]  /*0ec0*/  IMAD.MOV R7, RZ, RZ, -R4 ;  /* 0x000000ffff077224 */ /* 0x000fe200078e0a04 */
[----:B------:R-:W-:Y:S02]  /*0ed0*/  SEL R3, R3, R30, !P1 ;  /* 0x0000001e03037207 */ /* 0x000fe40004800000 */
[----:B------:R-:W-:Y:S01]  /*0ee0*/  LOP3.LUT R6, R13, R6, RZ, 0xc0, !PT ;  /* 0x000000060d067212 */ /* 0x000fe200078ec0ff */
[----:B------:R-:W-:Y:S02]  /*0ef0*/  IMAD R4, R0, R4, R5 ;  /* 0x0000000400047224 */ /* 0x000fe400078e0205 */
[----:B--2---:R-:W-:-:S02]  /*0f00*/  IMAD R0, R7, R22, R24 ;  /* 0x0000001607007224 */ /* 0x004fc400078e0218 */
[----:B---3--:R-:W-:Y:S02]  /*0f10*/  IMAD R3, R4, R26, R3 ;  /* 0x0000001a04037224 */ /* 0x008fe400078e0203 */
[----:B------:R-:W-:Y:S02]  /*0f20*/  IMAD R154, R0, R15, R6 ;  /* 0x0000000f009a7224 */ /* 0x000fe400078e0206 */
[----:B------:R-:W-:Y:S02]  /*0f30*/  IMAD.MOV.U32 R4, RZ, RZ, 0x1 ;  /* 0x00000001ff047424 */ /* 0x000fe400078e00ff */
[----:B------:R-:W-:Y:S01]  /*0f40*/  IMAD.MOV.U32 R22, RZ, RZ, R28 ;  /* 0x000000ffff167224 */ /* 0x000fe200078e001c */
[----:B------:R-:W-:Y:S02]  /*0f50*/  SEL R153, R154, R3, !P1 ;  /* 0x000000039a997207 */ /* 0x000fe40004800000 */
[----:B------:R-:W-:Y:S02]  /*0f60*/  PRMT R0, R4, 0x7610, R0 ;  /* 0x0000761004007816 */ /* 0x000fe40000000000 */
[----:B------:R-:W-:-:S07]  /*0f70*/  SEL R154, R3, R154, !P1 ;  /* 0x0000009a039a7207 */ /* 0x000fce0004800000 */
.L_x_9:
[----:B------:R-:W-:-:S08]  /*0f80*/  NOP ;  /* 0x0000000000007918 */ /* 0x000fd00000000000 */
[----:B------:R-:W0:Y:S02]  /*0f90*/  USETMAXREG.TRY_ALLOC.CTAPOOL UP0, 0xe8 ;  /* 0x000000e8000079c8 */ /* 0x000e240008000600 */
[----:B0-----:R-:W-:-:S13]  /*0fa0*/  PLOP3.LUT P0, PT, PT, PT, UP0, 0x80, 0x0 ;  /* 0x000000000000781c */ /* 0x001fda0003f0f008 */
[----:B------:R-:W-:Y:S05]  /*0fb0*/  @!P0 BRA `(.L_x_9) ;  /* 0xfffffffc00f08947 */ /* 0x000fea000383ffff */
[----:B------:R-:W-:Y:S01]  /*0fc0*/  ULDC.64 UR4, c[0x0][0x598] ;  /* 0x0001660000047ab9 */ /* 0x000fe20000000a00 */
[----:B------:R-:W-:Y:S01]  /*0fd0*/  ULDC.64 UR36, c[0x0][0x208] ;  /* 0x0000820000247ab9 */ /* 0x000fe20000000a00 */
[----:B------:R-:W-:-:S04]  /*0fe0*/  ISETP.NE.U32.AND P0, PT, RZ, UR4, PT ;  /* 0x00000004ff007c0c */ /* 0x000fc8000bf05070 */
[----:B------:R-:W-:-:S13]  /*0ff0*/  ISETP.NE.AND.EX P0, PT, RZ, UR5, PT, P0 ;  /* 0x00000005ff007c0c */ /* 0x000fda000bf05300 */
[----:B------:R-:W-:Y:S05]  /*1000*/  @!P0 BRA `(.L_x_12) ;  /* 0x00000000001c8947 */ /* 0x000fea0003800000 */
[----:B------:R-:W0:Y:S02]  /*1010*/  LDC.64 R4, c[0x0][0x598] ;  /* 0x00016600ff047b82 */ /* 0x000e240000000a00 */
[----:B0-----:R-:W2:Y:S02]  /*1020*/  LDG.E.64 R4, desc[UR36][R4.64] ;  /* 0x0000002404047981 */ /* 0x001ea4000c1e1b00 */
[----:B--2---:R-:W-:-:S04]  /*1030*/  ISETP.NE.U32.AND P0, PT, R4, RZ, PT ;  /* 0x000000ff0400720c */ /* 0x004fc80003f05070 */
[----:B------:R-:W-:-:S13]  /*1040*/  ISETP.NE.AND.EX P0, PT, R5, RZ, PT, P0 ;  /* 0x000000ff0500720c */ /* 0x000fda0003f05300 */
[----:B------:R-:W-:Y:S05]  /*1050*/  @!P0 BRA `(.L_x_12) ;  /* 0x0000000000088947 */ /* 0x000fea0003800000 */
[----:B------:R0:W5:Y:S01]  /*1060*/  LD.E R155, desc[UR36][R4.64] ;  /* 0x00000024049b7980 */ /* 0x000162000c101900 */
[----:B------:R-:W-:Y:S05]  /*1070*/  BRA `(.L_x_13) ;  /* 0x0000000000247947 */ /* 0x000fea0003800000 */
.L_x_12:
[----:B------:R-:W-:Y:S02]  /*1080*/  ULDC.64 UR4, c[0x0][0x588] ;  /* 0x0001620000047ab9 */ /* 0x000fe40000000a00 */
[----:B------:R-:W-:-:S04]  /*1090*/  ISETP.NE.U32.AND P0, PT, RZ, UR4, PT ;  /* 0x00000004ff007c0c */ /* 0x000fc8000bf05070 */
[----:B------:R-:W-:-:S13]  /*10a0*/  ISETP.NE.AND.EX P0, PT, RZ, UR5, PT, P0 ;  /* 0x00000005ff007c0c */ /* 0x000fda000bf05300 */
[----:B------:R-:W-:Y:S05]  /*10b0*/  @!P0 BRA `(.L_x_14) ;  /* 0x00000000000c8947 */ /* 0x000fea0003800000 */
[----:B------:R-:W0:Y:S02]  /*10c0*/  LDC.64 R4, c[0x0][0x588] ;  /* 0x00016200ff047b82 */ /* 0x000e240000000a00 */
[----:B0-----:R1:W5:Y:S01]  /*10d0*/  LDG.E R155, desc[UR36][R4.64] ;  /* 0x00000024049b7981 */ /* 0x001362000c1e1900 */
[----:B------:R-:W-:Y:S05]  /*10e0*/  BRA `(.L_x_13) ;  /* 0x0000000000087947 */ /* 0x000fea0003800000 */
.L_x_14:
[----:B------:R-:W-:Y:S02]  /*10f0*/  ULDC UR4, c[0x0][0x580] ;  /* 0x0001600000047ab9 */ /* 0x000fe40000000800 */
[----:B------:R-:W-:-:S07]  /*1100*/  IMAD.U32 R155, RZ, RZ, UR4 ;  /* 0x00000004ff9b7e24 */ /* 0x000fce000f8e00ff */
.L_x_13:
[----:B------:R-:W-:Y:S02]  /*1110*/  ULDC.64 UR4, c[0x0][0x5a0] ;  /* 0x0001680000047ab9 */ /* 0x000fe40000000a00 */
[----:B------:R-:W-:-:S04]  /*1120*/  ISETP.NE.U32.AND P0, PT, RZ, UR4, PT ;  /* 0x00000004ff007c0c */ /* 0x000fc8000bf05070 */
[----:B------:R-:W-:-:S13]  /*1130*/  ISETP.NE.AND.EX P0, PT, RZ, UR5, PT, P0 ;  /* 0x00000005ff007c0c */ /* 0x000fda000bf05300 */
[----:B------:R-:W-:Y:S05]  /*1140*/  @!P0 BRA `(.L_x_15) ;  /* 0x00000000001c8947 */ /* 0x000fea0003800000 */
[----:B01----:R-:W0:Y:S02]  /*1150*/  LDC.64 R4, c[0x0][0x5a0] ;  /* 0x00016800ff047b82 */ /* 0x003e240000000a00 */
[----:B0-----:R-:W2:Y:S02]  /*1160*/  LDG.E.64 R4, desc[UR36][R4.64] ;  /* 0x0000002404047981 */ /* 0x001ea4000c1e1b00 */
[----:B--2---:R-:W-:-:S04]  /*1170*/  ISETP.NE.U32.AND P0, PT, R4, RZ, PT ;  /* 0x000000ff0400720c */ /* 0x004fc80003f05070 */
[----:B------:R-:W-:-:S13]  /*1180*/  ISETP.NE.AND.EX P0, PT, R5, RZ, PT, P0 ;  /* 0x000000ff0500720c */ /* 0x000fda0003f05300 */
[----:B------:R-:W-:Y:S05]  /*1190*/  @!P0 BRA `(.L_x_15) ;  /* 0x0000000000088947 */ /* 0x000fea0003800000 */
[----:B------:R0:W5:Y:S01]  /*11a0*/  LD.E R156, desc[UR36][R4.64] ;  /* 0x00000024049c7980 */ /* 0x000162000c101900 */
[----:B------:R-:W-:Y:S05]  /*11b0*/  BRA `(.L_x_16) ;  /* 0x0000000000247947 */ /* 0x000fea0003800000 */
.L_x_15:
[----:B------:R-:W-:Y:S02]  /*11c0*/  ULDC.64 UR4, c[0x0][0x590] ;  /* 0x0001640000047ab9 */ /* 0x000fe40000000a00 */
[----:B------:R-:W-:-:S04]  /*11d0*/  ISETP.NE.U32.AND P0, PT, RZ, UR4, PT ;  /* 0x00000004ff007c0c */ /* 0x000fc8000bf05070 */
[----:B------:R-:W-:-:S13]  /*11e0*/  ISETP.NE.AND.EX P0, PT, RZ, UR5, PT, P0 ;  /* 0x00000005ff007c0c */ /* 0x000fda000bf05300 */
[----:B------:R-:W-:Y:S05]  /*11f0*/  @!P0 BRA `(.L_x_17) ;  /* 0x00000000000c8947 */ /* 0x000fea0003800000 */
[----:B------:R-:W2:Y:S02]  /*1200*/  LDC.64 R156, c[0x0][0x590] ;  /* 0x00016400ff9c7b82 */ /* 0x000ea40000000a00 */
[----:B--2---:R2:W5:Y:S01]  /*1210*/  LDG.E R156, desc[UR36][R156.64] ;  /* 0x000000249c9c7981 */ /* 0x004562000c1e1900 */
[----:B------:R-:W-:Y:S05]  /*1220*/  BRA `(.L_x_16) ;  /* 0x0000000000087947 */ /* 0x000fea0003800000 */
.L_x_17:
[----:B------:R-:W-:Y:S02]  /*1230*/  ULDC UR4, c[0x0][0x584] ;  /* 0x0001610000047ab9 */ /* 0x000fe40000000800 */
[----:B------:R-:W-:-:S07]  /*1240*/  IMAD.U32 R156, RZ, RZ, UR4 ;  /* 0x00000004ff9c7e24 */ /* 0x000fce000f8e00ff */
.L_x_16:
[----:B------:R-:W-:-:S13]  /*1250*/  LOP3.LUT P0, RZ, R0, 0xff, RZ, 0xc0, !PT ;  /* 0x000000ff00ff7812 */ /* 0x000fda000780c0ff */
[----:B------:R-:W-:Y:S05]  /*1260*/  @!P0 EXIT ;  /* 0x000000000000894d */ /* 0x000fea0003800000 */
[----:B------:R-:W-:Y:S01]  /*1270*/  ULDC UR4, c[0x0][0x28c] ;  /* 0x0000a30000047ab9 */ /* 0x000fe20000000800 */
[----:B------:R-:W-:Y:S01]  /*1280*/  UMOV UR38, URZ ;  /* 0x0000003f00267c82 */ /* 0x000fe20008000000 */
[----:B------:R-:W-:Y:S01]  /*1290*/  UIADD3 UR4, UR4, 0x3f, URZ ;  /* 0x0000003f04047890 */ /* 0x000fe2000fffe03f */
[----:B------:R-:W-:-:S03]  /*12a0*/  UMOV UR39, URZ ;  /* 0x0000003f00277c82 */ /* 0x000fc60008000000 */
[----:B------:R-:W-:-:S04]  /*12b0*/  USHF.R.S32.HI UR5, URZ, 0x1f, UR4 ;  /* 0x0000001f3f057899 */ /* 0x000fc80008011404 */
[----:B------:R-:W-:-:S04]  /*12c0*/  ULEA.HI UR5, UR5, UR4, URZ, 0x6 ;  /* 0x0000000405057291 */ /* 0x000fc8000f8f303f */
[----:B------:R-:W-:-:S12]  /*12d0*/  USHF.R.S32.HI UR40, URZ, 0x6, UR5 ;  /* 0x000000063f287899 */ /* 0x000fd80008011405 */
.L_x_297:
[----:B------:R-:W-:Y:S01]  /*12e0*/  LOP3.LUT R0, R18, 0x80, RZ, 0xc0, !PT ;  /* 0x0000008012007812 */ /* 0x000fe200078ec0ff */
[----:B---3--:R-:W3:Y:S01]  /*12f0*/  S2UR UR7, SR_CgaCtaId ;  /* 0x00000000000779c3 */ /* 0x008ee20000008800 */
[----:B------:R-:W-:Y:S02]  /*1300*/  UMOV UR6, 0x400 ;  /* 0x0000040000067882 */ /* 0x000fe40000000000 */
[----:B------:R-:W-:-:S06]  /*1310*/  SHF.R.U32.HI R0, RZ, 0x7, R0 ;  /* 0x00000007ff007819 */ /* 0x000fcc0000011600 */
[----:B----4-:R-:W4:Y:S01]  /*1320*/  SHFL.IDX PT, R0, R0, RZ, 0x1f ;  /* 0x00001fff00007589 */ /* 0x010f2200000e0000 */
[----:B---3--:R-:W-:Y:S01]  /*1330*/  ULEA UR6, UR7, UR6, 0x18 ;  /* 0x0000000607067291 */ /* 0x008fe2000f8ec03f */
[----:B----4-:R-:W-:-:S13]  /*1340*/  R2UR UR4, R0 ;  /* 0x00000000000472ca */ /* 0x010fda00000e0000 */
[----:B------:R-:W-:-:S04]  /*1350*/  ULEA.HI UR5, UR4, UR4, URZ, 0x1 ;  /* 0x0000000404057291 */ /* 0x000fc8000f8f083f */
[----:B------:R-:W-:-:S04]  /*1360*/  ULOP3.LUT UR5, UR5, 0xffffe, URZ, 0xc0, !UPT ;  /* 0x000ffffe05057892 */ /* 0x000fc8000f8ec03f */
[----:B------:R-:W-:-:S03]  /*1370*/  UIADD3 UR5, UR4, -UR5, URZ ;  /* 0x8000000504057290 */ /* 0x000fc6000fffe03f */
[----:B------:R-:W-:Y:S01]  /*1380*/  ULDC UR4, c[0x0][0x28c] ;  /* 0x0000a30000047ab9 */ /* 0x000fe20000000800 */
[----:B------:R-:W-:Y:S01]  /*1390*/  ULEA UR5, UR5, UR6, 0xc ;  /* 0x0000000605057291 */ /* 0x000fe2000f8e603f */
[----:B------:R-:W-:-:S03]  /*13a0*/  ISETP.LT.AND P0, PT, RZ, UR4, PT ;  /* 0x00000004ff007c0c */ /* 0x000fc6000bf01270 */
[----:B------:R-:W-:-:S04]  /*13b0*/  UIADD3 UR5, UR5, 0x180, URZ ;  /* 0x0000018005057890 */ /* 0x000fc8000fffe03f */
[----:B------:R-:W-:-:S04]  /*13c0*/  USHF.R.U32.HI UR5, URZ, 0x4, UR5 ;  /* 0x000000043f057899 */ /* 0x000fc80008011605 */
[----:B------:R-:W-:Y:S02]  /*13d0*/  ULOP3.LUT UR41, UR5, 0x3fff, URZ, 0xc0, !UPT ;  /* 0x00003fff05297892 */ /* 0x000fe4000f8ec03f */
[----:B------:R-:W-:Y:S10]  /*13e0*/  @P0 BRA `(.L_x_18) ;  /* 0x0000000000400947 */ /* 0x000ff40003800000 */
[----:B------:R-:W-:Y:S01]  /*13f0*/  MOV R0, 0x0 ;  /* 0x0000000000007802 */ /* 0x000fe20000000f00 */
[----:B------:R-:W-:Y:S01]  /*1400*/  ULDC.64 UR4, c[0x4][0x68] ;  /* 0x01001a0000047ab9 */ /* 0x000fe20000000a00 */
[----:B------:R-:W-:Y:S01]  /*1410*/  ULDC.64 UR6, c[0x4][0x8] ;  /* 0x0100020000067ab9 */ /* 0x000fe20000000a00 */
[----:B01----:R-:W-:Y:S01]  /*1420*/  IMAD.U32 R4, RZ, RZ, UR4 ;  /* 0x00000004ff047e24 */ /* 0x003fe2000f8e00ff */
[----:B------:R0:W1:Y:S01]  /*1430*/  LDC.64 R14, c[0x4][R0] ;  /* 0x01000000000e7b82 */ /* 0x0000620000000a00 */
[----:B------:R-:W-:Y:S01]  /*1440*/  IMAD.U32 R5, RZ, RZ, UR5 ;  /* 0x00000005ff057e24 */ /* 0x000fe2000f8e00ff */
[----:B------:R-:W-:Y:S01]  /*1450*/  ULDC.64 UR4, c[0x4][0x70] ;  /* 0x01001c0000047ab9 */ /* 0x000fe20000000a00 */
[----:B------:R-:W-:Y:S02]  /*1460*/  IMAD.U32 R10, RZ, RZ, UR6 ;  /* 0x00000006ff0a7e24 */ /* 0x000fe4000f8e00ff */
[----:B------:R-:W-:Y:S02]  /*1470*/  IMAD.U32 R6, RZ, RZ, UR4 ;  /* 0x00000004ff067e24 */ /* 0x000fe4000f8e00ff */
[----:B------:R-:W-:-:S02]  /*1480*/  IMAD.U32 R7, RZ, RZ, UR5 ;  /* 0x00000005ff077e24 */ /* 0x000fc4000f8e00ff */
[----:B------:R-:W-:Y:S02]  /*1490*/  IMAD.U32 R11, RZ, RZ, UR7 ;  /* 0x00000007ff0b7e24 */ /* 0x000fe4000f8e00ff */
[----:B------:R-:W-:Y:S02]  /*14a0*/  IMAD.MOV.U32 R8, RZ, RZ, 0x1e1 ;  /* 0x000001e1ff087424 */ /* 0x000fe400078e00ff */
[----:B------:R-:W-:Y:S02]  /*14b0*/  IMAD.MOV.U32 R12, RZ, RZ, 0x1 ;  /* 0x00000001ff0c7424 */ /* 0x000fe400078e00ff */
[----:B0-----:R-:W-:-:S07]  /*14c0*/  IMAD.MOV.U32 R13, RZ, RZ, RZ ;  /* 0x000000ffff0d7224 */ /* 0x001fce00078e00ff */
[----:B------:R-:W-:-:S07]  /*14d0*/  LEPC R20, `(.L_x_18) ;  /* 0x000000001014794e */ /* 0x000fce0000000000 */
[----:B-12--5:R-:W-:Y:S05]  /*14e0*/  CALL.ABS.NOINC R14 ;  /* 0x000000000e007343 */ /* 0x026fea0003c00000 */
.L_x_18:
[----:B------:R-:W-:-:S04]  /*14f0*/  LOP3.LUT R0, R19, 0x1, RZ, 0xfc, !PT ;  /* 0x0000000113007812 */ /* 0x000fc800078efcff */
[----:B------:R-:W-:-:S13]  /*1500*/  ISETP.NE.AND P0, PT, R0, 0x3, PT ;  /* 0x000000030000780c */ /* 0x000fda0003f05270 */
[----:B------:R-:W-:Y:S05]  /*1510*/  @!P0 BRA `(.L_x_19) ;  /* 0x0000000000048947 */ /* 0x000fea0003800000 */
[----:B------:R-:W-:Y:S01]  /*1520*/  BPT.TRAP 0x1 ;  /* 0x000000040000795c */ /* 0x000fe20000300000 */
.L_x_19:
[----:B------:R-:W3:Y:S01]  /*1530*/  S2UR UR5, SR_CgaCtaId ;  /* 0x00000000000579c3 */ /* 0x000ee20000008800 */
[----:B------:R-:W-:Y:S01]  /*1540*/  UMOV UR4, 0x400 ;  /* 0x0000040000047882 */ /* 0x000fe20000000000 */
[----:B------:R-:W-:Y:S02]  /*1550*/  IMAD.U32 R0, RZ, RZ, UR38 ;  /* 0x00000026ff007e24 */ /* 0x000fe4000f8e00ff */
[----:B------:R-:W-:-:S03]  /*1560*/  IMAD.U32 R3, RZ, RZ, UR39 ;  /* 0x00000027ff037e24 */ /* 0x000fc6000f8e00ff */
[----:B------:R-:W-:Y:S01]  /*1570*/  SHF.L.U32 R0, R0, 0x1f, RZ ;  /* 0x0000001f00007819 */ /* 0x000fe200000006ff */
[----:B---3--:R-:W-:-:S06]  /*1580*/  ULEA UR4, UR5, UR4, 0x18 ;  /* 0x0000000405047291 */ /* 0x008fcc000f8ec03f */
[----:B------:R-:W-:-:S04]  /*1590*/  IMAD.U32 R6, RZ, RZ, UR4 ;  /* 0x00000004ff067e24 */ /* 0x000fc8000f8e00ff */
[----:B------:R-:W-:-:S04]  /*15a0*/  IMAD R3, R3, 0x8, R6 ;  /* 0x0000000803037824 */ /* 0x000fc800078e0206 */
[----:B------:R3:W4:Y:S01]  /*15b0*/  SYNCS.PHASECHK.TRANS64.TRYWAIT P1, [R3+URZ], R0 ;  /* 0x00000000030075a7 */ /* 0x000722000802017f */
[----:B------:R-:W-:Y:S05]  /*15c0*/  @!P0 BRA `(.L_x_20) ;  /* 0x0000000000048947 */ /* 0x000fea0003800000 */
[----:B------:R-:W-:Y:S01]  /*15d0*/  BPT.TRAP 0x1 ;  /* 0x000000040000795c */ /* 0x000fe20000300000 */
.L_x_20:
[----:B----4-:R-:W-:Y:S05]  /*15e0*/  @P1 BRA `(.L_x_21) ;  /* 0x0000000000081947 */ /* 0x010fea0003800000 */
[----:B------:R-:W4:Y:S02]  /*15f0*/  SYNCS.PHASECHK.TRANS64.TRYWAIT P1, [R3+URZ], R0 ;  /* 0x00000000030075a7 */ /* 0x000f24000802017f */
[----:B----4-:R-:W-:Y:S05]  /*1600*/  @!P1 BRA `(.L_x_22) ;  /* 0x0000008800c89947 */ /* 0x010fea0003800000 */
.L_x_21:
[----:B------:R-:W-:-:S04]  /*1610*/  UISETP.LT.AND UP0, UPT, UR40, 0x1, UPT ;  /* 0x000000012800788c */ /* 0x000fc8000bf01270 */
[----:B------:R-:W-:-:S06]  /*1620*/  USEL UR4, UR40, 0x1, UP0 ;  /* 0x0000000128047887 */ /* 0x000fcc0008000000 */
[----:B---34-:R-:W-:Y:S01]  /*1630*/  IMAD.U32 R0, RZ, RZ, UR4 ;  /* 0x00000004ff007e24 */ /* 0x018fe2000f8e00ff */
[----:B------:R-:W-:Y:S05]  /*1640*/  WARPSYNC.ALL ;  /* 0x0000000000007948 */ /* 0x000fea0003800000 */
[----:B------:R-:W-:-:S04]  /*1650*/  IADD3 R0, -R0, UR40, RZ ;  /* 0x0000002800007c10 */ /* 0x000fc8000fffe1ff */
[----:B------:R-:W-:Y:S02]  /*1660*/  ISETP.GE.AND P1, PT, R0, 0x1, PT ;  /* 0x000000010000780c */ /* 0x000fe40003f26270 */
[----:B------:R-:W-:Y:S01]  /*1670*/  R2UR UR4, R6 ;  /* 0x00000000060472ca */ /* 0x000fe200000e0000 */
[----:B------:R-:W-:Y:S01]  /*1680*/  ULOP3.LUT UR41, UR41, 0x10000, URZ, 0xfc, !UPT ;  /* 0x0001000029297892 */ /* 0x000fe2000f8efc3f */
[----:B------:R-:W-:Y:S01]  /*1690*/  WARPGROUP.ARRIVE ;  /* 0x00000000000079c5 */ /* 0x000fe20000000000 */
[----:B------:R-:W-:Y:S01]  /*16a0*/  UMOV UR5, 0x80000020 ;  /* 0x8000002000057882 */ /* 0x000fe20000000000 */
[----:B------:R-:W-:-:S09]  /*16b0*/  UMOV UR7, 0x80000020 ;  /* 0x8000002000077882 */ /* 0x000fd20000000000 */
[----:B------:R-:W-:-:S04]  /*16c0*/  UIADD3 UR4, UR4, 0x12180, URZ ;  /* 0x0001218004047890 */ /* 0x000fc8000fffe03f */
[----:B------:R-:W-:-:S04]  /*16d0*/  USHF.R.U32.HI UR4, URZ, 0x4, UR4 ;  /* 0x000000043f047899 */ /* 0x000fc80008011604 */
[----:B------:R-:W-:-:S04]  /*16e0*/  ULOP3.LUT UR4, UR4, 0x3fff, URZ, 0xc0, !UPT ;  /* 0x00003fff04047892 */ /* 0x000fc8000f8ec03f */
[----:B------:R-:W-:Y:S02]  /*16f0*/  ULOP3.LUT UR9, UR4, 0x10000, URZ, 0xfc, !UPT ;  /* 0x0001000004097892 */ /* 0x000fe4000f8efc3f */
[----:B------:R-:W-:Y:S02]  /*1700*/  ULEA UR4, UR39, UR41, 0x9 ;  /* 0x0000002927047291 */ /* 0x000fe4000f8e483f */
[----:B------:R-:W-:-:S09]  /*1710*/  ULEA UR6, UR39, UR9, 0xa ;  /* 0x0000000927067291 */ /* 0x000fd2000f8e503f */
[----:B------:R-:W-:Y:S01]  /*1720*/  IGMMA.64x256x32.S8.S8 R24, gdesc[UR4], RZ, !UPT, gsb0 ;  /* 0x06600000041879f1 */ /* 0x000fe2000c0410ff */
[----:B------:R-:W-:Y:S02]  /*1730*/  UIADD3 UR4, UR4, 0x2, URZ ;  /* 0x0000000204047890 */ /* 0x000fe4000fffe03f */
[----:B------:R-:W-:Y:S01]  /*1740*/  UIADD3 UR6, UR6, 0x2, URZ ;  /* 0x0000000206067890 */ /* 0x000fe2000fffe03f */
[----:B------:R-:W-:Y:S01]  /*1750*/  UMOV UR5, 0x80000020 ;  /* 0x8000002000057882 */ /* 0x000fe20000000000 */
[----:B------:R-:W-:Y:S01]  /*1760*/  UMOV UR7, 0x80000020 ;  /* 0x8000002000077882 */ /* 0x000fe20000000000 */
[----:B------:R-:W-:Y:S02]  /*1770*/  WARPGROUP.DEPBAR.LE gsb0, 0x0 ;  /* 0x00008000000079c5 */ /* 0x000fe40000010000 */
[----:B------:R-:W-:-:S06]  /*1780*/  WARPGROUP.ARRIVE ;  /* 0x00000000000079c5 */ /* 0x000fcc0000000000 */
[----:B------:R-:W-:Y:S03]  /*1790*/  IGMMA.64x256x32.S8.S8 R24, gdesc[UR4], R24, gsb0 ;  /* 0x06600000041879f1 */ /* 0x000fe60008041018 */
[----:B------:R-:W-:Y:S02]  /*17a0*/  WARPGROUP.DEPBAR.LE gsb0, 0x0 ;  /* 0x00008000000079c5 */ /* 0x000fe40000010000 */
[----:B------:R-:W-:Y:S05]  /*17b0*/  @!P1 BRA `(.L_x_23) ;  /* 0x0000000000e49947 */ /* 0x000fea0003800000 */
[----:B------:R-:W-:Y:S02]  /*17c0*/  UIADD3 UR4, UR39, 0x1, URZ ;  /* 0x0000000127047890 */ /* 0x000fe4000fffe03f */
[----:B------:R-:W-:Y:S02]  /*17d0*/  IMAD.U32 R3, RZ, RZ, UR39 ;  /* 0x00000027ff037e24 */ /* 0x000fe4000f8e00ff */
[----:B------:R-:W-:-:S04]  /*17e0*/  UISETP.NE.AND UP0, UPT, UR4, 0x9, UPT ;  /* 0x000000090400788c */ /* 0x000fc8000bf05270 */
[----:B------:R-:W-:Y:S02]  /*17f0*/  USEL UR5, URZ, 0x1, UP0 ;  /* 0x000000013f057887 */ /* 0x000fe40008000000 */
[----:B------:R-:W-:Y:S02]  /*1800*/  USEL UR8, UR4, URZ, UP0 ;  /* 0x0000003f04087287 */ /* 0x000fe40008000000 */
[----:B------:R-:W-:-:S06]  /*1810*/  ULOP3.LUT UR5, UR38, UR5, URZ, 0x3c, !UPT ;  /* 0x0000000526057292 */ /* 0x000fcc000f8e3c3f */
[----:B------:R-:W-:-:S07]  /*1820*/  IMAD.U32 R7, RZ, RZ, UR5 ;  /* 0x00000005ff077e24 */ /* 0x000fce000f8e00ff */
.L_x_30:
[----:B------:R-:W-:Y:S05]  /*1830*/  @!P0 BRA `(.L_x_24) ;  /* 0x0000000000048947 */ /* 0x000fea0003800000 */
[----:B------:R-:W-:Y:S01]  /*1840*/  BPT.TRAP 0x1 ;  /* 0x000000040000795c */ /* 0x000fe20000300000 */
.L_x_24:
[----:B------:R-:W3:Y:S01]  /*1850*/  S2UR UR5, SR_CgaCtaId ;  /* 0x00000000000579c3 */ /* 0x000ee20000008800 */
[----:B------:R-:W-:Y:S01]  /*1860*/  UMOV UR4, 0x400 ;  /* 0x0000040000047882 */ /* 0x000fe20000000000 */
[----:B01----:R-:W-:Y:S01]  /*1870*/  IMAD.U32 R5, RZ, RZ, UR8 ;  /* 0x00000008ff057e24 */ /* 0x003fe2000f8e00ff */
[----:B------:R-:W-:Y:S01]  /*1880*/  SHF.L.U32 R4, R7, 0x1f, RZ ;  /* 0x0000001f07047819 */ /* 0x000fe200000006ff */
[----:B---3--:R-:W-:-:S06]  /*1890*/  ULEA UR4, UR5, UR4, 0x18 ;  /* 0x0000000405047291 */ /* 0x008fcc000f8ec03f */
[----:B------:R-:W-:-:S04]  /*18a0*/  IMAD.U32 R6, RZ, RZ, UR4 ;  /* 0x00000004ff067e24 */ /* 0x000fc8000f8e00ff */
[----:B------:R-:W-:-:S04]  /*18b0*/  IMAD R5, R5, 0x8, R6 ;  /* 0x0000000805057824 */ /* 0x000fc800078e0206 */
[----:B------:R0:W1:Y:S01]  /*18c0*/  SYNCS.PHASECHK.TRANS64.TRYWAIT P1, [R5+URZ], R4 ;  /* 0x00000004050075a7 */ /* 0x000062000802017f */
[----:B------:R-:W-:Y:S05]  /*18d0*/  @!P0 BRA `(.L_x_25) ;  /* 0x0000000000048947 */ /* 0x000fea0003800000 */
[----:B------:R-:W-:Y:S01]  /*18e0*/  BPT.TRAP 0x1 ;  /* 0x000000040000795c */ /* 0x000fe20000300000 */
.L_x_25:
[----:B-1----:R-:W-:Y:S05]  /*18f0*/  @P1 BRA `(.L_x_26) ;  /* 0x0000000000081947 */ /* 0x002fea0003800000 */
[----:B------:R-:W1:Y:S02]  /*1900*/  SYNCS.PHASECHK.TRANS64.TRYWAIT P1, [R5+URZ], R4 ;  /* 0x00000004050075a7 */ /* 0x000e64000802017f */
[----:B-1----:R-:W-:Y:S05]  /*1910*/  @!P1 BRA `(.L_x_27) ;  /* 0x0000008800189947 */ /* 0x002fea0003800000 */
.L_x_26:
[----:B------:R-:W-:Y:S01]  /*1920*/  ULEA UR4, UR8, UR41, 0x9 ;  /* 0x0000002908047291 */ /* 0x000fe2000f8e483f */
[----:B------:R-:W-:Y:S01]  /*1930*/  WARPGROUP.ARRIVE ;  /* 0x00000000000079c5 */ /* 0x000fe20000000000 */
[----:B------:R-:W-:Y:S01]  /*1940*/  ULEA UR6, UR8, UR9, 0xa ;  /* 0x0000000908067291 */ /* 0x000fe2000f8e503f */
[----:B------:R-:W-:Y:S01]  /*1950*/  UMOV UR5, 0x80000020 ;  /* 0x8000002000057882 */ /* 0x000fe20000000000 */
[----:B------:R-:W-:-:S07]  /*1960*/  UMOV UR7, 0x80000020 ;  /* 0x8000002000077882 */ /* 0x000fce0000000000 */
[----:B------:R-:W-:Y:S01]  /*1970*/  IGMMA.64x256x32.S8.S8 R24, gdesc[UR4], R24, gsb0 ;  /* 0x06600000041879f1 */ /* 0x000fe20008041018 */
        /* <DEDUP_REMOVED lines=9> */
[----:B------:R-:W-:Y:S01]  /*1a10*/  BPT.TRAP 0x1 ;  /* 0x000000040000795c */ /* 0x000fe20000300000 */
.L_x_28:
[----:B------:R-:W-:-:S13]  /*1a20*/  ISETP.NE.AND P1, PT, R23, RZ, PT ;  /* 0x000000ff1700720c */ /* 0x000fda0003f25270 */
[----:B01----:R-:W-:-:S04]  /*1a30*/  @P1 IMAD R4, R3, 0x8, R6 ;  /* 0x0000000803041824 */ /* 0x003fc800078e0206 */
[----:B------:R-:W-:-:S05]  /*1a40*/  @P1 VIADD R5, R4, 0x48 ;  /* 0x0000004804051836 */ /* 0x000fca0000000000 */
[----:B------:R-:W-:-:S04]  /*1a50*/  @P1 PRMT R5, R152, 0x654, R5 ;  /* 0x0000065498051816 */ /* 0x000fc80000000005 */
[----:B------:R0:W-:Y:S01]  /*1a60*/  @P1 SYNCS.ARRIVE.TRANS64.RED.A1T0 RZ, [R5+URZ], RZ ;  /* 0x000000ff05ff19a7 */ /* 0x0001e2000810043f */
[----:B------:R-:W-:-:S13]  /*1a70*/  ISETP.GT.U32.AND P1, PT, R19, 0x1, PT ;  /* 0x000000011300780c */ /* 0x000fda0003f24070 */
[----:B0-----:R-:W-:Y:S05]  /*1a80*/  @P1 BRA `(.L_x_29) ;  /* 0x0000000000041947 */ /* 0x001fea0003800000 */
[----:B------:R-:W-:Y:S01]  /*1a90*/  BPT.TRAP 0x1 ;  /* 0x000000040000795c */ /* 0x000fe20000300000 */
.L_x_29:
[----:B------:R-:W-:Y:S01]  /*1aa0*/  UIADD3 UR8, UR8, 0x1, URZ ;  /* 0x0000000108087890 */ /* 0x000fe2000fffe03f */
[C---:B------:R-:W-:Y:S01]  /*1ab0*/  ISETP.GT.AND P2, PT, R0.reuse, 0x1, PT ;  /* 0x000000010000780c */ /* 0x040fe20003f44270 */
[----:B------:R-:W-:Y:S02]  /*1ac0*/  VIADD R3, R3, 0x1 ;  /* 0x0000000103037836 */ /* 0x000fe40000000000 */
[----:B------:R-:W-:Y:S01]  /*1ad0*/  UISETP.NE.AND UP0, UPT, UR8, 0x9, UPT ;  /* 0x000000090800788c */ /* 0x000fe2000bf05270 */
[----:B------:R-:W-:Y:S02]  /*1ae0*/  VIADD R0, R0, 0xffffffff ;  /* 0xffffffff00007836 */ /* 0x000fe40000000000 */
[C---:B------:R-:W-:Y:S01]  /*1af0*/  ISETP.NE.AND P1, PT, R3.reuse, 0x9, PT ;  /* 0x000000090300780c */ /* 0x040fe20003f25270 */
[----:B------:R-:W-:Y:S02]  /*1b00*/  USEL UR4, URZ, 0x1, UP0 ;  /* 0x000000013f047887 */ /* 0x000fe40008000000 */
[----:B------:R-:W-:Y:S01]  /*1b10*/  USEL UR8, UR8, URZ, UP0 ;  /* 0x0000003f08087287 */ /* 0x000fe20008000000 */
[----:B------:R-:W-:-:S03]  /*1b20*/  SEL R3, R3, RZ, P1 ;  /* 0x000000ff03037207 */ /* 0x000fc60000800000 */
[----:B------:R-:W-:Y:S01]  /*1b30*/  LOP3.LUT R7, R7, UR4, RZ, 0x3c, !PT ;  /* 0x0000000407077c12 */ /* 0x000fe2000f8e3cff */
[----:B------:R-:W-:Y:S07]  /*1b40*/  @P2 BRA `(.L_x_30) ;  /* 0xfffffffc00382947 */ /* 0x000fee000383ffff */
.L_x_23:
[----:B------:R-:W3:Y:S02]  /*1b50*/  LDC R0, c[0x0][0x28c] ;  /* 0x0000a300ff007b82 */ /* 0x000ee40000000800 */
[----:B---3--:R-:W-:-:S13]  /*1b60*/  ISETP.GE.AND P1, PT, R0, 0x1, PT ;  /* 0x000000010000780c */ /* 0x008fda0003f26270 */
[----:B------:R-:W-:Y:S05]  /*1b70*/  @!P1 BRA `(.L_x_31) ;  /* 0x0000000000509947 */ /* 0x000fea0003800000 */
[----:B------:R-:W-:Y:S05]  /*1b80*/  @!P0 BRA `(.L_x_32) ;  /* 0x0000000000048947 */ /* 0x000fea0003800000 */
[----:B------:R-:W-:Y:S01]  /*1b90*/  BPT.TRAP 0x1 ;  /* 0x000000040000795c */ /* 0x000fe20000300000 */
.L_x_32:
[----:B------:R-:W-:Y:S01]  /*1ba0*/  ISETP.NE.AND P0, PT, R23, RZ, PT ;  /* 0x000000ff1700720c */ /* 0x000fe20003f05270 */
[----:B------:R-:W-:Y:S01]  /*1bb0*/  BSSY B0, `(.L_x_33) ;  /* 0x000000e000007945 */ /* 0x000fe20003800000 */
[----:B------:R-:W-:-:S11]  /*1bc0*/  ISETP.GT.U32.AND P1, PT, R19, 0x1, PT ;  /* 0x000000011300780c */ /* 0x000fd60003f24070 */
[----:B------:R-:W-:Y:S05]  /*1bd0*/  @!P0 BRA `(.L_x_34) ;  /* 0x00000000002c8947 */ /* 0x000fea0003800000 */
[----:B------:R-:W-:-:S04]  /*1be0*/  UISETP.LT.AND UP0, UPT, UR40, 0x1, UPT ;  /* 0x000000012800788c */ /* 0x000fc8000bf01270 */
[----:B------:R-:W-:-:S04]  /*1bf0*/  USEL UR6, UR40, 0x1, UP0 ;  /* 0x0000000128067887 */ /* 0x000fc80008000000 */
[----:B------:R-:W-:-:S04]  /*1c00*/  UIADD3 UR6, UR39, UR40, -UR6 ;  /* 0x0000002827067290 */ /* 0x000fc8000fffe806 */
[----:B------:R-:W-:-:S04]  /*1c10*/  UIMAD.WIDE.U32 UR4, UR6, 0x38e38e39, URZ ;  /* 0x38e38e39060478a5 */ /* 0x000fc8000f8e003f */
[----:B------:R-:W-:-:S04]  /*1c20*/  USHF.R.U32.HI UR4, URZ, 0x1, UR5 ;  /* 0x000000013f047899 */ /* 0x000fc80008011605 */
[----:B------:R-:W-:-:S06]  /*1c30*/  UIMAD UR6, UR4, -0x9, UR6 ;  /* 0xfffffff7040678a4 */ /* 0x000fcc000f8e0206 */
[----:B------:R-:W-:-:S04]  /*1c40*/  IMAD.U32 R3, RZ, RZ, UR6 ;  /* 0x00000006ff037e24 */ /* 0x000fc8000f8e00ff */
[----:B------:R-:W-:-:S04]  /*1c50*/  IMAD R0, R3, 0x8, R6 ;  /* 0x0000000803007824 */ /* 0x000fc800078e0206 */
[----:B------:R-:W-:-:S05]  /*1c60*/  VIADD R3, R0, 0x48 ;  /* 0x0000004800037836 */ /* 0x000fca0000000000 */
[----:B------:R-:W-:-:S04]  /*1c70*/  PRMT R3, R152, 0x654, R3 ;  /* 0x0000065498037816 */ /* 0x000fc80000000003 */
[----:B------:R3:W-:Y:S03]  /*1c80*/  SYNCS.ARRIVE.TRANS64.RED.A1T0 RZ, [R3+URZ], RZ ;  /* 0x000000ff03ff79a7 */ /* 0x0007e6000810043f */
.L_x_34:
[----:B------:R-:W-:Y:S05]  /*1c90*/  BSYNC B0 ;  /* 0x0000000000007941 */ /* 0x000fea0003800000 */
.L_x_33:
[----:B------:R-:W-:Y:S05]  /*1ca0*/  @P1 BRA `(.L_x_31) ;  /* 0x0000000000041947 */ /* 0x000fea0003800000 */
[----:B------:R-:W-:Y:S01]  /*1cb0*/  BPT.TRAP 0x1 ;  /* 0x000000040000795c */ /* 0x000fe20000300000 */
.L_x_31:
[----:B------:R-:W4:Y:S01]  /*1cc0*/  LDC R9, c[0x0][0x288] ;  /* 0x0000a200ff097b82 */ /* 0x000f220000000800 */
[--C-:B------:R-:W-:Y:S01]  /*1cd0*/  SHF.R.U32.HI R0, RZ, 0x2, R18.reuse ;  /* 0x00000002ff007819 */ /* 0x100fe20000011612 */
[----:B------:R-:W-:Y:S01]  /*1ce0*/  UIADD3 UR39, UR40, UR39, URZ ;  /* 0x0000002728277290 */ /* 0x000fe2000fffe03f */
[----:B01----:R-:W-:Y:S01]  /*1cf0*/  SHF.R.U32.HI R5, RZ, 0x7, R18 ;  /* 0x00000007ff057819 */ /* 0x003fe20000011612 */
[----:B------:R-:W-:Y:S01]  /*1d00*/  ULDC UR7, c[0x0][0x284] ;  /* 0x0000a10000077ab9 */ /* 0x000fe20000000800 */
[----:B------:R-:W-:Y:S01]  /*1d10*/  LOP3.LUT R4, R18, 0x60, RZ, 0xc0, !PT ;  /* 0x0000006012047812 */ /* 0x000fe200078ec0ff */
[----:B------:R-:W-:Y:S01]  /*1d20*/  UISETP.GT.U32.AND UP0, UPT, UR39, 0x8, UPT ;  /* 0x000000082700788c */ /* 0x000fe2000bf04070 */
[----:B---3--:R-:W-:Y:S01]  /*1d30*/  LOP3.LUT R3, R0, 0x7, RZ, 0xc0, !PT ;  /* 0x0000000700037812 */ /* 0x008fe200078ec0ff */
[----:B------:R-:W-:Y:S01]  /*1d40*/  UISETP.GE.U32.AND UP1, UPT, UR40, 0x9, UPT ;  /* 0x000000092800788c */ /* 0x000fe2000bf26070 */
[----:B------:R-:W-:Y:S01]  /*1d50*/  LOP3.LUT R0, R5, 0x1, RZ, 0xc0, !PT ;  /* 0x0000000105007812 */ /* 0x000fe200078ec0ff */
[----:B------:R-:W-:Y:S01]  /*1d60*/  UISETP.LT.U32.AND UP0, UPT, UR40, 0x9, UP0 ;  /* 0x000000092800788c */ /* 0x000fe20008701070 */
[----:B------:R-:W-:Y:S01]  /*1d70*/  SHF.R.U32.HI R6, RZ, 0x1, R4 ;  /* 0x00000001ff067819 */ /* 0x000fe20000011604 */
[----:B------:R-:W-:Y:S01]  /*1d80*/  IMAD.SHL.U32 R4, R18, 0x2, RZ ;  /* 0x0000000212047824 */ /* 0x000fe200078e00ff */
[----:B------:R-:W-:Y:S01]  /*1d90*/  SHF.R.S32.HI R14, RZ, 0x1f, R22 ;  /* 0x0000001fff0e7819 */ /* 0x000fe20000011416 */
[----:B------:R-:W-:Y:S01]  /*1da0*/  IMAD.SHL.U32 R8, R0, 0x40, RZ ;  /* 0x0000004000087824 */ /* 0x000fe200078e00ff */
[--C-:B------:R-:W-:Y:S01]  /*1db0*/  IADD3 R5, RZ, -R6, -R3.reuse ;  /* 0x80000006ff057210 */ /* 0x100fe20007ffe803 */
[----:B------:R-:W-:Y:S01]  /*1dc0*/  ULDC.64 UR8, c[0x0][0x5d0] ;  /* 0x0001740000087ab9 */ /* 0x000fe20000000a00 */
[----:B------:R-:W-:Y:S01]  /*1dd0*/  LOP3.LUT R4, R4, 0x6, RZ, 0xc0, !PT ;  /* 0x0000000604047812 */ /* 0x000fe200078ec0ff */
[----:B------:R-:W-:Y:S01]  /*1de0*/  UIMAD.WIDE.U32 UR4, UR39, 0x38e38e39, URZ ;  /* 0x38e38e39270478a5 */ /* 0x000fe2000f8e003f */
[----:B------:R-:W-:Y:S01]  /*1df0*/  LOP3.LUT R3, R8, 0x40, R3, 0xe2, !PT ;  /* 0x0000004008037812 */ /* 0x000fe200078ee203 */
[----:B------:R-:W-:Y:S01]  /*1e00*/  IMAD R7, R0, -0x40, R5 ;  /* 0xffffffc000077824 */ /* 0x000fe200078e0205 */
[----:B------:R-:W-:Y:S01]  /*1e10*/  LOP3.LUT R0, R18, 0x3, RZ, 0xc0, !PT ;  /* 0x0000000312007812 */ /* 0x000fe200078ec0ff */
[----:B------:R-:W-:Y:S01]  /*1e20*/  USEL UR6, URZ, 0x1, !UP0 ;  /* 0x000000013f067887 */ /* 0x000fe2000c000000 */
[----:B------:R-:W-:Y:S01]  /*1e30*/  PRMT R8, R4, 0x6540, R153 ;  /* 0x0000654004087816 */ /* 0x000fe20000000099 */
[----:B------:R-:W-:Y:S01]  /*1e40*/  IMAD.SHL.U32 R153, R153, 0x100, RZ ;  /* 0x0000010099997824 */ /* 0x000fe200078e00ff */
[----:B------:R-:W-:Y:S01]  /*1e50*/  USHF.R.U32.HI UR4, URZ, 0x1, UR5 ;  /* 0x000000013f047899 */ /* 0x000fe20008011605 */
[----:B----4-:R-:W-:Y:S01]  /*1e60*/  IMAD R12, R0, -0x2, R9 ;  /* 0xfffffffe000c7824 */ /* 0x010fe200078e0209 */
[----:B------:R-:W-:Y:S01]  /*1e70*/  ULOP3.LUT UR38, UR38, UR6, URZ, 0x3c, !UPT ;  /* 0x0000000626267292 */ /* 0x000fe2000f8e3c3f */
[----:B------:R-:W-:Y:S01]  /*1e80*/  IMAD.SHL.U32 R0, R154, 0x80, RZ ;  /* 0x000000809a007824 */ /* 0x000fe200078e00ff */
[----:B------:R-:W-:Y:S01]  /*1e90*/  ISETP.GE.AND P0, PT, R153, R9, PT ;  /* 0x000000099900720c */ /* 0x000fe20003f06270 */
[----:B------:R-:W-:Y:S01]  /*1ea0*/  IMAD R5, R14, UR8, RZ ;  /* 0x000000080e057c24 */ /* 0x000fe2000f8e02ff */
[--C-:B------:R-:W-:Y:S01]  /*1eb0*/  SHF.R.S32.HI R9, RZ, 0x1f, R8.reuse ;  /* 0x0000001fff097819 */ /* 0x100fe20000011408 */
[----:B------:R-:W-:Y:S01]  /*1ec0*/  IMAD.WIDE R10, R154, 0x80, RZ ;  /* 0x000000809a0a7825 */ /* 0x000fe200078e02ff */
[C---:B------:R-:W-:Y:S01]  /*1ed0*/  ISETP.GE.OR P0, PT, R0.reuse, UR7, P0 ;  /* 0x0000000700007c0c */ /* 0x040fe20008706670 */
[----:B------:R-:W-:Y:S01]  /*1ee0*/  UIMAD UR39, UR4, -0x9, UR39 ;  /* 0xfffffff7042778a4 */ /* 0x000fe2000f8e0227 */
[----:B------:R-:W-:Y:S01]  /*1ef0*/  IADD3 R162, -R0, UR7, R7 ;  /* 0x0000000700a27c10 */ /* 0x000fe2000fffe107 */
[C---:B------:R-:W-:Y:S01]  /*1f00*/  IMAD R13, R22.reuse, UR9, R5 ;  /* 0x00000009160d7c24 */ /* 0x040fe2000f8e0205 */
[----:B------:R-:W-:Y:S01]  /*1f10*/  @UP1 ULOP3.LUT UR38, UR38, 0x1, UR4, 0x78, !UPT ;  /* 0x0000000126261892 */ /* 0x000fe2000f8e7804 */
[----:B------:R-:W-:Y:S01]  /*1f20*/  IMAD.WIDE.U32 R4, R22, UR8, R8 ;  /* 0x0000000816047c25 */ /* 0x000fe2000f8e0008 */
[----:B------:R-:W-:-:S03]  /*1f30*/  LOP3.LUT R163, R10, R3, R6, 0xfe, !PT ;  /* 0x000000030aa37212 */ /* 0x000fc600078efe06 */
[----:B------:R-:W-:Y:S02]  /*1f40*/  IMAD.IADD R5, R5, 0x1, R13 ;  /* 0x0000000105057824 */ /* 0x000fe400078e020d */
[----:B------:R-:W-:Y:S02]  /*1f50*/  IMAD.IADD R0, R12, 0x1, -R153 ;  /* 0x000000010c007824 */ /* 0x000fe400078e0a99 */
[----:B------:R-:W-:Y:S01]  /*1f60*/  IMAD.MOV.U32 R154, RZ, RZ, -0x1 ;  /* 0xffffffffff9a7424 */ /* 0x000fe200078e00ff */
[----:B------:R-:W-:Y:S06]  /*1f70*/  @P0 BRA `(.L_x_35) ;  /* 0x0000006000a00947 */ /* 0x000fec0003800000 */
[----:B------:R-:W0:Y:S01]  /*1f80*/  LDC.64 R12, c[0x0][0x5c8] ;  /* 0x00017200ff0c7b82 */ /* 0x000e220000000a00 */
[----:B------:R-:W-:Y:S01]  /*1f90*/  ULDC.64 UR4, c[0x0][0x5c0] ;  /* 0x0001700000047ab9 */ /* 0x000fe20000000a00 */
[----:B------:R-:W-:Y:S01]  /*1fa0*/  BSSY B0, `(.L_x_35) ;  /* 0x0000625000007945 */ /* 0x000fe20003800000 */
[-C--:B0-----:R-:W-:Y:S02]  /*1fb0*/  IMAD R6, R11, R12.reuse, RZ ;  /* 0x0000000c0b067224 */ /* 0x081fe400078e02ff */
[----:B------:R-:W-:-:S04]  /*1fc0*/  IMAD.WIDE.U32 R4, R163, R12, R4 ;  /* 0x0000000ca3047225 */ /* 0x000fc800078e0004 */
[----:B------:R-:W-:Y:S01]  /*1fd0*/  IMAD R3, R163, R13, R6 ;  /* 0x0000000da3037224 */ /* 0x000fe200078e0206 */
[----:B------:R-:W-:-:S03]  /*1fe0*/  IADD3 R4, P0, R4, UR4, RZ ;  /* 0x0000000404047c10 */ /* 0x000fc6000ff1e0ff */
[----:B------:R-:W-:Y:S01]  /*1ff0*/  IMAD.IADD R3, R5, 0x1, R3 ;  /* 0x0000000105037824 */ /* 0x000fe200078e0203 */
[----:B------:R-:W-:-:S04]  /*2000*/  LEA R6, P1, R12, R4, 0x3 ;  /* 0x000000040c067211 */ /* 0x000fc800078218ff */
[----:B------:R-:W-:Y:S02]  /*2010*/  IADD3.X R5, R3, UR5, RZ, P0, !PT ;  /* 0x0000000503057c10 */ /* 0x000fe400087fe4ff */
[----:B-----5:R-:W-:Y:S02]  /*2020*/  ISETP.NE.AND P0, PT, R156, RZ, PT ;  /* 0x000000ff9c00720c */ /* 0x020fe40003f05270 */
[----:B------:R-:W-:-:S11]  /*2030*/  LEA.HI.X R7, R12, R5, R13, 0x3, P1 ;  /* 0x000000050c077211 */ /* 0x000fd600008f1c0d */
[----:B------:R-:W-:Y:S05]  /*2040*/  @!P0 BRA `(.L_x_36) ;  /* 0x0000004800608947 */ /* 0x000fea0003800000 */
[----:B------:R-:W0:Y:S01]  /*2050*/  LDC.64 R158, c[0x0][0x5b0] ;  /* 0x00016c00ff9e7b82 */ /* 0x000e220000000a00 */
[----:B------:R-:W-:Y:S01]  /*2060*/  ULDC.64 UR4, c[0x0][0x5b8] ;  /* 0x00016e0000047ab9 */ /* 0x000fe20000000a00 */
[----:B------:R-:W-:Y:S01]  /*2070*/  ISETP.GE.AND P1, PT, R162, 0x1, PT ;  /* 0x00000001a200780c */ /* 0x000fe20003f26270 */
[----:B------:R-:W-:Y:S01]  /*2080*/  IMAD R3, R14, UR4, RZ ;  /* 0x000000040e037c24 */ /* 0x000fe2000f8e02ff */
[----:B------:R-:W-:Y:S01]  /*2090*/  BSSY B1, `(.L_x_37) ;  /* 0x000000e000017945 */ /* 0x000fe20003800000 */
[----:B------:R-:W-:Y:S01]  /*20a0*/  IMAD.WIDE.U32 R20, R22, UR4, R8 ;  /* 0x0000000416147c25 */ /* 0x000fe2000f8e0008 */
[----:B------:R-:W-:Y:S02]  /*20b0*/  ISETP.LT.OR P5, PT, R0, 0x1, !P1 ;  /* 0x000000010000780c */ /* 0x000fe40004fa1670 */
[----:B------:R-:W1:Y:S01]  /*20c0*/  LDC.64 R160, c[0x0][0x5a8] ;  /* 0x00016a00ffa07b82 */ /* 0x000e620000000a00 */
[----:B------:R-:W-:Y:S02]  /*20d0*/  IMAD R3, R22, UR5, R3 ;  /* 0x0000000516037c24 */ /* 0x000fe4000f8e0203 */
[----:B------:R-:W-:-:S02]  /*20e0*/  IMAD.MOV.U32 R14, RZ, RZ, R20 ;  /* 0x000000ffff0e7224 */ /* 0x000fc400078e0014 */
[----:B------:R-:W-:Y:S02]  /*20f0*/  IMAD.IADD R15, R21, 0x1, R3 ;  /* 0x00000001150f7824 */ /* 0x000fe400078e0203 */
[-C--:B0-----:R-:W-:Y:S02]  /*2100*/  IMAD R10, R11, R158.reuse, RZ ;  /* 0x0000009e0b0a7224 */ /* 0x081fe400078e02ff */
[----:B------:R-:W-:-:S04]  /*2110*/  IMAD.WIDE.U32 R8, R163, R158, R14 ;  /* 0x0000009ea3087225 */ /* 0x000fc800078e000e */
[----:B------:R-:W-:Y:S01]  /*2120*/  IMAD R13, R163, R159, R10 ;  /* 0x0000009fa30d7224 */ /* 0x000fe200078e020a */
[----:B-1----:R-:W-:-:S04]  /*2130*/  IADD3 R8, P0, R8, R160, RZ ;  /* 0x000000a008087210 */ /* 0x002fc80007f1e0ff */
[----:B------:R-:W-:Y:S01]  /*2140*/  IADD3.X R9, R161, R9, R13, P0, !PT ;  /* 0x00000009a1097210 */ /* 0x000fe200007fe40d */
[----:B------:R-:W-:Y:S08]  /*2150*/  @P5 BRA `(.L_x_38) ;  /* 0x0000000000045947 */ /* 0x000ff00003800000 */
[----:B--2---:R0:W5:Y:S02]  /*2160*/  LDG.E.U8 R157, desc[UR36][R8.64] ;  /* 0x00000024089d7981 */ /* 0x004164000c1e1100 */
.L_x_38:
[----:B------:R-:W-:Y:S05]  /*2170*/  BSYNC B1 ;  /* 0x0000000000017941 */ /* 0x000fea0003800000 */
.L_x_37:
[----:B-----5:R-:W-:Y:S01]  /*2180*/  LOP3.LUT R3, R157, 0xffff, RZ, 0xc0, !PT ;  /* 0x0000ffff9d037812 */ /* 0x020fe200078ec0ff */
[----:B------:R-:W-:Y:S01]  /*2190*/  IMAD.SHL.U32 R10, R158, 0x8, RZ ;  /* 0x000000089e0a7824 */ /* 0x000fe200078e00ff */
[----:B------:R-:W-:Y:S01]  /*21a0*/  ISETP.LT.OR P2, PT, R0, 0x2, !P1 ;  /* 0x000000020000780c */ /* 0x000fe20004f41670 */
[----:B------:R-:W-:Y:S01]  /*21b0*/  BSSY B1, `(.L_x_39) ;  /* 0x000000e000017945 */ /* 0x000fe20003800000 */
[----:B------:R-:W-:Y:S02]  /*21c0*/  PRMT R3, R3, 0x8880, RZ ;  /* 0x0000888003037816 */ /* 0x000fe400000000ff */
[----:B------:R-:W-:Y:S02]  /*21d0*/  SHF.L.U64.HI R11, R158, 0x3, R159 ;  /* 0x000000039e0b7819 */ /* 0x000fe4000001029f */
[----:B------:R-:W-:Y:S01]  /*21e0*/  ISETP.GE.AND P0, PT, R162, 0x9, PT ;  /* 0x00000009a200780c */ /* 0x000fe20003f06270 */
[----:B------:R-:W-:Y:S02]  /*21f0*/  IMAD R12, R3, R156, RZ ;  /* 0x0000009c030c7224 */ /* 0x000fe400078e02ff */
[----:B------:R-:W-:-:S04]  /*2200*/  IMAD.WIDE.U32 R10, R163, R158, R10 ;  /* 0x0000009ea30a7225 */ /* 0x000fc800078e000a */
[----:B------:R-:W-:Y:S01]  /*2210*/  @!P5 IMAD R3, R24, R155, R12 ;  /* 0x0000009b1803d224 */ /* 0x000fe200078e020c */
[----:B------:R-:W-:Y:S01]  /*2220*/  IADD3 R10, P3, P4, R20, R160, R10 ;  /* 0x000000a0140a7210 */ /* 0x000fe20007c7e00a */
[----:B------:R-:W-:-:S03]  /*2230*/  IMAD.IADD R13, R13, 0x1, R11 ;  /* 0x000000010d0d7824 */ /* 0x000fc600078e020b */
[----:B------:R1:W-:Y:S01]  /*2240*/  @!P5 STG.E.U8 desc[UR36][R4.64], R3 ;  /* 0x000000030400d986 */ /* 0x0003e2000c101124 */
[----:B------:R-:W-:Y:S08]  /*2250*/  @P2 BRA `(.L_x_40) ;  /* 0x00000000000c2947 */ /* 0x000ff00003800000 */
[----:B--2---:R-:W1:Y:S02]  /*2260*/  LDG.E.U8 R157, desc[UR36][R8.64+0x1] ;  /* 0x00000124089d7981 */ /* 0x004e64000c1e1100 */
[----:B-1----:R-:W-:-:S05]  /*2270*/  PRMT R3, R157, 0x8880, RZ ;  /* 0x000088809d037816 */ /* 0x002fca00000000ff */
[----:B------:R-:W-:-:S07]  /*2280*/  IMAD R12, R3, R156, RZ ;  /* 0x0000009c030c7224 */ /* 0x000fce00078e02ff */
.L_x_40:
[----:B------:R-:W-:Y:S05]  /*2290*/  BSYNC B1 ;  /* 0x0000000000017941 */ /* 0x000fea0003800000 */
.L_x_39:
[C---:B------:R-:W-:Y:S01]  /*22a0*/  ISETP.LT.OR P5, PT, R0.reuse, 0x1, !P0 ;  /* 0x000000010000780c */ /* 0x040fe200047a1670 */
[----:B------:R-:W-:Y:S01]  /*22b0*/  @!P2 IMAD R25, R25, R155, R12 ;  /* 0x0000009b1919a224 */ /* 0x000fe200078e020c */
[----:B------:R-:W-:Y:S01]  /*22c0*/  BSSY B1, `(.L_x_41) ;  /* 0x000000a000017945 */ /* 0x000fe20003800000 */
[----:B------:R-:W-:Y:S02]  /*22d0*/  IADD3.X R11, R15, R161, R13, P3, P4 ;  /* 0x000000a10f0b7210 */ /* 0x000fe40001fe840d */
[C---:B------:R-:W-:Y:S01]  /*22e0*/  ISETP.LT.OR P3, PT, R0.reuse, 0x2, !P0 ;  /* 0x000000020000780c */ /* 0x040fe20004761670 */
[----:B------:R3:W-:Y:S01]  /*22f0*/  @!P2 STG.E.U8 desc[UR36][R4.64+0x1], R25 ;  /* 0x000001190400a986 */ /* 0x0007e2000c101124 */
[C---:B------:R-:W-:Y:S02]  /*2300*/  ISETP.LT.OR P4, PT, R0.reuse, 0x9, !P1 ;  /* 0x000000090000780c */ /* 0x040fe40004f81670 */
[----:B------:R-:W-:-:S04]  /*2310*/  ISETP.LT.OR P2, PT, R0, 0xa, !P1 ;  /* 0x0000000a0000780c */ /* 0x000fc80004f41670 */
[----:B------:R-:W-:Y:S09]  /*2320*/  @P5 BRA `(.L_x_42) ;  /* 0x00000000000c5947 */ /* 0x000ff20003800000 */
[----:B--2---:R-:W1:Y:S02]  /*2330*/  LDG.E.U8 R157, desc[UR36][R10.64] ;  /* 0x000000240a9d7981 */ /* 0x004e64000c1e1100 */
[----:B-1----:R-:W-:-:S05]  /*2340*/  PRMT R3, R157, 0x8880, RZ ;  /* 0x000088809d037816 */ /* 0x002fca00000000ff */
[----:B------:R-:W-:-:S07]  /*2350*/  IMAD R12, R3, R156, RZ ;  /* 0x0000009c030c7224 */ /* 0x000fce00078e02ff */
.L_x_42:
[----:B------:R-:W-:Y:S05]  /*2360*/  BSYNC B1 ;  /* 0x0000000000017941 */ /* 0x000fea0003800000 */
.L_x_41:
[----:B-1----:R-:W-:Y:S01]  /*2370*/  @!P5 IMAD R3, R26, R155, R12 ;  /* 0x0000009b1a03d224 */ /* 0x002fe200078e020c */
[----:B------:R-:W-:Y:S04]  /*2380*/  BSSY B1, `(.L_x_43) ;  /* 0x0000006000017945 */ /* 0x000fe80003800000 */
[----:B------:R1:W-:Y:S01]  /*2390*/  @!P5 STG.E.U8 desc[UR36][R6.64], R3 ;  /* 0x000000030600d986 */ /* 0x0003e2000c101124 */
[----:B------:R-:W-:Y:S05]  /*23a0*/  @P3 BRA `(.L_x_44) ;  /* 0x00000000000c3947 */ /* 0x000fea0003800000 */
[----:B--2---:R-:W1:Y:S02]  /*23b0*/  LDG.E.U8 R157, desc[UR36][R10.64+0x1] ;  /* 0x000001240a9d7981 */ /* 0x004e64000c1e1100 */
[----:B-1----:R-:W-:-:S05]  /*23c0*/  PRMT R3, R157, 0x8880, RZ ;  /* 0x000088809d037816 */ /* 0x002fca00000000ff */
[----:B------:R-:W-:-:S07]  /*23d0*/  IMAD R12, R3, R156, RZ ;  /* 0x0000009c030c7224 */ /* 0x000fce00078e02ff */
.L_x_44:
[----:B------:R-:W-:Y:S05]  /*23e0*/  BSYNC B1 ;  /* 0x0000000000017941 */ /* 0x000fea0003800000 */
.L_x_43:
[----:B------:R-:W-:Y:S01]  /*23f0*/  @!P3 IMAD R27, R27, R155, R12 ;  /* 0x0000009b1b1bb224 */ /* 0x000fe200078e020c */
[----:B------:R-:W-:Y:S04]  /*2400*/  BSSY B1, `(.L_x_45) ;  /* 0x0000006000017945 */ /* 0x000fe80003800000 */
[----:B------:R4:W-:Y:S01]  /*2410*/  @!P3 STG.E.U8 desc[UR36][R6.64+0x1], R27 ;  /* 0x0000011b0600b986 */ /* 0x0009e2000c101124 */
[----:B------:R-:W-:Y:S05]  /*2420*/  @P4 BRA `(.L_x_46) ;  /* 0x00000000000c4947 */ /* 0x000fea0003800000 */
[----:B--2---:R-:W1:Y:S02]  /*2430*/  LDG.E.U8 R157, desc[UR36][R8.64+0x8] ;  /* 0x00000824089d7981 */ /* 0x004e64000c1e1100 */
[----:B-1----:R-:W-:-:S05]  /*2440*/  PRMT R3, R157, 0x8880, RZ ;  /* 0x000088809d037816 */ /* 0x002fca00000000ff */
[----:B------:R-:W-:-:S07]  /*2450*/  IMAD R12, R3, R156, RZ ;  /* 0x0000009c030c7224 */ /* 0x000fce00078e02ff */
.L_x_46:
[----:B------:R-:W-:Y:S05]  /*2460*/  BSYNC B1 ;  /* 0x0000000000017941 */ /* 0x000fea0003800000 */
.L_x_45:
[----:B-1----:R-:W-:Y:S01]  /*2470*/  @!P4 IMAD R3, R28, R155, R12 ;  /* 0x0000009b1c03c224 */ /* 0x002fe200078e020c */
[----:B------:R-:W-:Y:S04]  /*2480*/  BSSY B1, `(.L_x_47) ;  /* 0x0000006000017945 */ /* 0x000fe80003800000 */
[----:B------:R1:W-:Y:S01]  /*2490*/  @!P4 STG.E.U8 desc[UR36][R4.64+0x8], R3 ;  /* 0x000008030400c986 */ /* 0x0003e2000c101124 */
[----:B------:R-:W-:Y:S05]  /*24a0*/  @P2 BRA `(.L_x_48) ;  /* 0x00000000000c2947 */ /* 0x000fea0003800000 */
[----:B--2---:R-:W1:Y:S02]  /*24b0*/  LDG.E.U8 R157, desc[UR36][R8.64+0x9] ;  /* 0x00000924089d7981 */ /* 0x004e64000c1e1100 */
[----:B-1----:R-:W-:-:S05]  /*24c0*/  PRMT R3, R157, 0x8880, RZ ;  /* 0x000088809d037816 */ /* 0x002fca00000000ff */
[----:B------:R-:W-:-:S07]  /*24d0*/  IMAD R12, R3, R156, RZ ;  /* 0x0000009c030c7224 */ /* 0x000fce00078e02ff */
.L_x_48:
[----:B------:R-:W-:Y:S05]  /*24e0*/  BSYNC B1 ;  /* 0x0000000000017941 */ /* 0x000fea0003800000 */
.L_x_47:
[C---:B------:R-:W-:Y:S01]  /*24f0*/  ISETP.LT.OR P4, PT, R0.reuse, 0x9, !P0 ;  /* 0x000000090000780c */ /* 0x040fe20004781670 */
[----:B------:R-:W-:Y:S01]  /*2500*/  @!P2 IMAD R29, R29, R155, R12 ;  /* 0x0000009b1d1da224 */ /* 0x000fe200078e020c */
[----:B------:R-:W-:Y:S01]  /*2510*/  BSSY B1, `(.L_x_49) ;  /* 0x0000009000017945 */ /* 0x000fe20003800000 */
[C---:B------:R-:W-:Y:S02]  /*2520*/  ISETP.LT.OR P3, PT, R0.reuse, 0xa, !P0 ;  /* 0x0000000a0000780c */ /* 0x040fe40004761670 */
[C---:B------:R-:W-:Y:S01]  /*2530*/  ISETP.LT.OR P5, PT, R0.reuse, 0x11, !P1 ;  /* 0x000000110000780c */ /* 0x040fe20004fa1670 */
[----:B------:R0:W-:Y:S01]  /*2540*/  @!P2 STG.E.U8 desc[UR36][R4.64+0x9], R29 ;  /* 0x0000091d0400a986 */ /* 0x0001e2000c101124 */
[----:B------:R-:W-:-:S06]  /*2550*/  ISETP.LT.OR P2, PT, R0, 0x12, !P1 ;  /* 0x000000120000780c */ /* 0x000fcc0004f41670 */
[----:B------:R-:W-:Y:S07]  /*2560*/  @P4 BRA `(.L_x_50) ;  /* 0x00000000000c4947 */ /* 0x000fee0003800000 */
[----:B--2---:R-:W1:Y:S02]  /*2570*/  LDG.E.U8 R157, desc[UR36][R10.64+0x8] ;  /* 0x000008240a9d7981 */ /* 0x004e64000c1e1100 */
[----:B-1----:R-:W-:-:S05]  /*2580*/  PRMT R3, R157, 0x8880, RZ ;  /* 0x000088809d037816 */ /* 0x002fca00000000ff */
[----:B------:R-:W-:-:S07]  /*2590*/  IMAD R12, R3, R156, RZ ;  /* 0x0000009c030c7224 */ /* 0x000fce00078e02ff */
.L_x_50:
[----:B------:R-:W-:Y:S05]  /*25a0*/  BSYNC B1 ;  /* 0x0000000000017941 */ /* 0x000fea0003800000 */
.L_x_49:
[----:B-1----:R-:W-:Y:S01]  /*25b0*/  @!P4 IMAD R3, R30, R155, R12 ;  /* 0x0000009b1e03c224 */ /* 0x002fe200078e020c */
[----:B------:R-:W-:Y:S04]  /*25c0*/  BSSY B1, `(.L_x_51) ;  /* 0x0000006000017945 */ /* 0x000fe80003800000 */
[----:B------:R1:W-:Y:S01]  /*25d0*/  @!P4 STG.E.U8 desc[UR36][R6.64+0x8], R3 ;  /* 0x000008030600c986 */ /* 0x0003e2000c101124 */
[----:B------:R-:W-:Y:S05]  /*25e0*/  @P3 BRA `(.L_x_52) ;  /* 0x00000000000c3947 */ /* 0x000fea0003800000 */
[----:B--2---:R-:W1:Y:S02]  /*25f0*/  LDG.E.U8 R157, desc[UR36][R10.64+0x9] ;  /* 0x000009240a9d7981 */ /* 0x004e64000c1e1100 */
[----:B-1----:R-:W-:-:S05]  /*2600*/  PRMT R3, R157, 0x8880, RZ ;  /* 0x000088809d037816 */ /* 0x002fca00000000ff */
[----:B------:R-:W-:-:S07]  /*2610*/  IMAD R12, R3, R156, RZ ;  /* 0x0000009c030c7224 */ /* 0x000fce00078e02ff */
.L_x_52:
[----:B------:R-:W-:Y:S05]  /*2620*/  BSYNC B1 ;  /* 0x0000000000017941 */ /* 0x000fea0003800000 */
.L_x_51:
[----:B------:R-:W-:Y:S01]  /*2630*/  @!P3 IMAD R31, R31, R155, R12 ;  /* 0x0000009b1f1fb224 */ /* 0x000fe200078e020c */
[----:B------:R-:W-:Y:S04]  /*2640*/  BSSY B1, `(.L_x_53) ;  /* 0x0000006000017945 */ /* 0x000fe80003800000 */
[----:B------:R0:W-:Y:S01]  /*2650*/  @!P3 STG.E.U8 desc[UR36][R6.64+0x9], R31 ;  /* 0x0000091f0600b986 */ /* 0x0001e2000c101124 */
[----:B------:R-:W-:Y:S05]  /*2660*/  @P5 BRA `(.L_x_54) ;  /* 0x00000000000c5947 */ /* 0x000fea0003800000 */
[----:B--2---:R-:W1:Y:S02]  /*2670*/  LDG.E.U8 R157, desc[UR36][R8.64+0x10] ;  /* 0x00001024089d7981 */ /* 0x004e64000c1e1100 */
[----:B-1----:R-:W-:-:S05]  /*2680*/  PRMT R3, R157, 0x8880, RZ ;  /* 0x000088809d037816 */ /* 0x002fca00000000ff */
[----:B------:R-:W-:-:S07]  /*2690*/  IMAD R12, R3, R156, RZ ;  /* 0x0000009c030c7224 */ /* 0x000fce00078e02ff */
.L_x_54:
[----:B------:R-:W-:Y:S05]  /*26a0*/  BSYNC B1 ;  /* 0x0000000000017941 */ /* 0x000fea0003800000 */
.L_x_53:
[----:B-1----:R-:W-:Y:S01]  /*26b0*/  @!P5 IMAD R3, R32, R155, R12 ;  /* 0x0000009b2003d224 */ /* 0x002fe200078e020c */
[----:B------:R-:W-:Y:S04]  /*26c0*/  BSSY B1, `(.L_x_55) ;  /* 0x0000006000017945 */ /* 0x000fe80003800000 */
[----:B------:R1:W-:Y:S01]  /*26d0*/  @!P5 STG.E.U8 desc[UR36][R4.64+0x10], R3 ;  /* 0x000010030400d986 */ /* 0x0003e2000c101124 */
[----:B------:R-:W-:Y:S05]  /*26e0*/  @P2 BRA `(.L_x_56) ;  /* 0x00000000000c2947 */ /* 0x000fea0003800000 */
[----:B--2---:R-:W1:Y:S02]  /*26f0*/  LDG.E.U8 R157, desc[UR36][R8.64+0x11] ;  /* 0x00001124089d7981 */ /* 0x004e64000c1e1100 */
[----:B-1----:R-:W-:-:S05]  /*2700*/  PRMT R3, R157, 0x8880, RZ ;  /* 0x000088809d037816 */ /* 0x002fca00000000ff */
[----:B------:R-:W-:-:S07]  /*2710*/  IMAD R12, R3, R156, RZ ;  /* 0x0000009c030c7224 */ /* 0x000fce00078e02ff */
.L_x_56:
[----:B------:R-:W-:Y:S05]  /*2720*/  BSYNC B1 ;  /* 0x0000000000017941 */ /* 0x000fea0003800000 */
.L_x_55:
        /* <DEDUP_REMOVED lines=11> */
.L_x_58:
[----:B------:R-:W-:Y:S05]  /*27e0*/  BSYNC B1 ;  /* 0x0000000000017941 */ /* 0x000fea0003800000 */
.L_x_57:
[----:B-1----:R-:W-:Y:S01]  /*27f0*/  @!P4 IMAD R3, R34, R155, R12 ;  /* 0x0000009b2203c224 */ /* 0x002fe200078e020c */
[----:B------:R-:W-:Y:S04]  /*2800*/  BSSY B1, `(.L_x_59) ;  /* 0x0000006000017945 */ /* 0x000fe80003800000 */
[----:B------:R1:W-:Y:S01]  /*2810*/  @!P4 STG.E.U8 desc[UR36][R6.64+0x10], R3 ;  /* 0x000010030600c986 */ /* 0x0003e2000c101124 */
[----:B------:R-:W-:Y:S05]  /*2820*/  @P3 BRA `(.L_x_60) ;  /* 0x00000000000c3947 */ /* 0x000fea0003800000 */
[----:B--2---:R-:W1:Y:S02]  /*2830*/  LDG.E.U8 R157, desc[UR36][R10.64+0x11] ;  /* 0x000011240a9d7981 */ /* 0x004e64000c1e1100 */
[----:B-1----:R-:W-:-:S05]  /*2840*/  PRMT R3, R157, 0x8880, RZ ;  /* 0x000088809d037816 */ /* 0x002fca00000000ff */
[----:B------:R-:W-:-:S07]  /*2850*/  IMAD R12, R3, R156, RZ ;  /* 0x0000009c030c7224 */ /* 0x000fce00078e02ff */
.L_x_60:
[----:B------:R-:W-:Y:S05]  /*2860*/  BSYNC B1 ;  /* 0x0000000000017941 */ /* 0x000fea0003800000 */
.L_x_59:
[----:B------:R-:W-:Y:S01]  /*2870*/  @!P3 IMAD R35, R35, R155, R12 ;  /* 0x0000009b2323b224 */ /* 0x000fe200078e020c */
[----:B------:R-:W-:Y:S04]  /*2880*/  BSSY B1, `(.L_x_61) ;  /* 0x0000006000017945 */ /* 0x000fe80003800000 */
[----:B------:R0:W-:Y:S01]  /*2890*/  @!P3 STG.E.U8 desc[UR36][R6.64+0x11], R35 ;  /* 0x000011230600b986 */ /* 0x0001e2000c101124 */
[----:B------:R-:W-:Y:S05]  /*28a0*/  @P5 BRA `(.L_x_62) ;  /* 0x00000000000c5947 */ /* 0x000fea0003800000 */
[----:B--2---:R-:W1:Y:S02]  /*28b0*/  LDG.E.U8 R157, desc[UR36][R8.64+0x18] ;  /* 0x00001824089d7981 */ /* 0x004e64000c1e1100 */
[----:B-1----:R-:W-:-:S05]  /*28c0*/  PRMT R3, R157, 0x8880, RZ ;  /* 0x000088809d037816 */ /* 0x002fca00000000ff */
[----:B------:R-:W-:-:S07]  /*28d0*/  IMAD R12, R3, R156, RZ ;  /* 0x0000009c030c7224 */ /* 0x000fce00078e02ff */
.L_x_62:
[----:B------:R-:W-:Y:S05]  /*28e0*/  BSYNC B1 ;  /* 0x0000000000017941 */ /* 0x000fea0003800000 */
.L_x_61:
[----:B-1----:R-:W-:Y:S01]  /*28f0*/  @!P5 IMAD R3, R36, R155, R12 ;  /* 0x0000009b2403d224 */ /* 0x002fe200078e020c */
[----:B------:R-:W-:Y:S04]  /*2900*/  BSSY B1, `(.L_x_63) ;  /* 0x0000006000017945 */ /* 0x000fe80003800000 */
[----:B------:R1:W-:Y:S01]  /*2910*/  @!P5 STG.E.U8 desc[UR36][R4.64+0x18], R3 ;  /* 0x000018030400d986 */ /* 0x0003e2000c101124 */
[----:B------:R-:W-:Y:S05]  /*2920*/  @P2 BRA `(.L_x_64) ;  /* 0x00000000000c2947 */ /* 0x000fea0003800000 */
[----:B--2---:R-:W1:Y:S02]  /*2930*/  LDG.E.U8 R157, desc[UR36][R8.64+0x19] ;  /* 0x00001924089d7981 */ /* 0x004e64000c1e1100 */
[----:B-1----:R-:W-:-:S05]  /*2940*/  PRMT R3, R157, 0x8880, RZ ;  /* 0x000088809d037816 */ /* 0x002fca00000000ff */
[----:B------:R-:W-:-:S07]  /*2950*/  IMAD R12, R3, R156, RZ ;  /* 0x0000009c030c7224 */ /* 0x000fce00078e02ff */
.L_x_64:
[----:B------:R-:W-:Y:S05]  /*2960*/  BSYNC B1 ;  /* 0x0000000000017941 */ /* 0x000fea0003800000 */
.L_x_63:
        /* <DEDUP_REMOVED lines=11> */
.L_x_66:
[----:B------:R-:W-:Y:S05]  /*2a20*/  BSYNC B1 ;  /* 0x0000000000017941 */ /* 0x000fea0003800000 */
.L_x_65:
[----:B-1----:R-:W-:Y:S01]  /*2a30*/  @!P4 IMAD R3, R38, R155, R12 ;  /* 0x0000009b2603c224 */ /* 0x002fe200078e020c */
[----:B------:R-:W-:Y:S04]  /*2a40*/  BSSY B1, `(.L_x_67) ;  /* 0x0000006000017945 */ /* 0x000fe80003800000 */
[----:B------:R1:W-:Y:S01]  /*2a50*/  @!P4 STG.E.U8 desc[UR36][R6.64+0x18], R3 ;  /* 0x000018030600c986 */ /* 0x0003e2000c101124 */
[----:B------:R-:W-:Y:S05]  /*2a60*/  @P3 BRA `(.L_x_68) ;  /* 0x00000000000c3947 */ /* 0x000fea0003800000 */
[----:B--2---:R-:W1:Y:S02]  /*2a70*/  LDG.E.U8 R157, desc[UR36][R10.64+0x19] ;  /* 0x000019240a9d7981 */ /* 0x004e64000c1e1100 */
[----:B-1----:R-:W-:-:S05]  /*2a80*/  PRMT R3, R157, 0x8880, RZ ;  /* 0x000088809d037816 */ /* 0x002fca00000000ff */
[----:B------:R-:W-:-:S07]  /*2a90*/  IMAD R12, R3, R156, RZ ;  /* 0x0000009c030c7224 */ /* 0x000fce00078e02ff */
.L_x_68:
[----:B------:R-:W-:Y:S05]  /*2aa0*/  BSYNC B1 ;  /* 0x0000000000017941 */ /* 0x000fea0003800000 */
.L_x_67:
[----:B------:R-:W-:Y:S01]  /*2ab0*/  @!P3 IMAD R39, R39, R155, R12 ;  /* 0x0000009b2727b224 */ /* 0x000fe200078e020c */
[----:B------:R-:W-:Y:S04]  /*2ac0*/  BSSY B1, `(.L_x_69) ;  /* 0x0000006000017945 */ /* 0x000fe80003800000 */
[----:B------:R0:W-:Y:S01]  /*2ad0*/  @!P3 STG.E.U8 desc[UR36][R6.64+0x19], R39 ;  /* 0x000019270600b986 */ /* 0x0001e2000c101124 */
[----:B------:R-:W-:Y:S05]  /*2ae0*/  @P5 BRA `(.L_x_70) ;  /* 0x00000000000c5947 */ /* 0x000fea0003800000 */
[----:B--2---:R-:W1:Y:S02]  /*2af0*/  LDG.E.U8 R157, desc[UR36][R8.64+0x20] ;  /* 0x00002024089d7981 */ /* 0x004e64000c1e1100 */
[----:B-1----:R-:W-:-:S05]  /*2b00*/  PRMT R3, R157, 0x8880, RZ ;  /* 0x000088809d037816 */ /* 0x002fca00000000ff */
[----:B------:R-:W-:-:S07]  /*2b10*/  IMAD R12, R3, R156, RZ ;  /* 0x0000009c030c7224 */ /* 0x000fce00078e02ff */
.L_x_70:
[----:B------:R-:W-:Y:S05]  /*2b20*/  BSYNC B1 ;  /* 0x0000000000017941 */ /* 0x000fea0003800000 */
.L_x_69:
[----:B-1----:R-:W-:Y:S01]  /*2b30*/  @!P5 IMAD R3, R40, R155, R12 ;  /* 0x0000009b2803d224 */ /* 0x002fe200078e020c */
[----:B------:R-:W-:Y:S04]  /*2b40*/  BSSY B1, `(.L_x_71) ;  /* 0x0000006000017945 */ /* 0x000fe80003800000 */
[----:B------:R1:W-:Y:S01]  /*2b50*/  @!P5 STG.E.U8 desc[UR36][R4.64+0x20], R3 ;  /* 0x000020030400d986 */ /* 0x0003e2000c101124 */
[----:B------:R-:W-:Y:S05]  /*2b60*/  @P2 BRA `(.L_x_72) ;  /* 0x00000000000c2947 */ /* 0x000fea0003800000 */
[----:B--2---:R-:W1:Y:S02]  /*2b70*/  LDG.E.U8 R157, desc[UR36][R8.64+0x21] ;  /* 0x00002124089d7981 */ /* 0x004e64000c1e1100 */
[----:B-1----:R-:W-:-:S05]  /*2b80*/  PRMT R3, R157, 0x8880, RZ ;  /* 0x000088809d037816 */ /* 0x002fca00000000ff */
[----:B------:R-:W-:-:S07]  /*2b90*/  IMAD R12, R3, R156, RZ ;  /* 0x0000009c030c7224 */ /* 0x000fce00078e02ff */
.L_x_72:
[----:B------:R-:W-:Y:S05]  /*2ba0*/  BSYNC B1 ;  /* 0x0000000000017941 */ /* 0x000fea0003800000 */
.L_x_71:
        /* <DEDUP_REMOVED lines=11> */
.L_x_74:
[----:B------:R-:W-:Y:S05]  /*2c60*/  BSYNC B1 ;  /* 0x0000000000017941 */ /* 0x000fea0003800000 */
.L_x_73:
[----:B-1----:R-:W-:Y:S01]  /*2c70*/  @!P4 IMAD R3, R42, R155, R12 ;  /* 0x0000009b2a03c224 */ /* 0x002fe200078e020c */
[----:B------:R-:W-:Y:S04]  /*2c80*/  BSSY B1, `(.L_x_75) ;  /* 0x0000006000017945 */ /* 0x000fe80003800000 */
[----:B------:R1:W-:Y:S01]  /*2c90*/  @!P4 STG.E.U8 desc[UR36][R6.64+0x20], R3 ;  /* 0x000020030600c986 */ /* 0x0003e2000c101124 */
[----:B------:R-:W-:Y:S05]  /*2ca0*/  @P3 BRA `(.L_x_76) ;  /* 0x00000000000c3947 */ /* 0x000fea0003800000 */
[----:B--2---:R-:W1:Y:S02]  /*2cb0*/  LDG.E.U8 R157, desc[UR36][R10.64+0x21] ;  /* 0x000021240a9d7981 */ /* 0x004e64000c1e1100 */
[----:B-1----:R-:W-:-:S05]  /*2cc0*/  PRMT R3, R157, 0x8880, RZ ;  /* 0x000088809d037816 */ /* 0x002fca00000000ff */
[----:B------:R-:W-:-:S07]  /*2cd0*/  IMAD R12, R3, R156, RZ ;  /* 0x0000009c030c7224 */ /* 0x000fce00078e02ff */
.L_x_76:
[----:B------:R-:W-:Y:S05]  /*2ce0*/  BSYNC B1 ;  /* 0x0000000000017941 */ /* 0x000fea0003800000 */
.L_x_75:
[----:B------:R-:W-:Y:S01]  /*2cf0*/  @!P3 IMAD R43, R43, R155, R12 ;  /* 0x0000009b2b2bb224 */ /* 0x000fe200078e020c */
[----:B------:R-:W-:Y:S04]  /*2d00*/  BSSY B1, `(.L_x_77) ;  /* 0x0000006000017945 */ /* 0x000fe80003800000 */
[----:B------:R0:W-:Y:S01]  /*2d10*/  @!P3 STG.E.U8 desc[UR36][R6.64+0x21], R43 ;  /* 0x0000212b0600b986 */ /* 0x0001e2000c101124 */
[----:B------:R-:W-:Y:S05]  /*2d20*/  @P5 BRA `(.L_x_78) ;  /* 0x00000000000c5947 */ /* 0x000fea0003800000 */
[----:B--2---:R-:W1:Y:S02]  /*2d30*/  LDG.E.U8 R157, desc[UR36][R8.64+0x28] ;  /* 0x00002824089d7981 */ /* 0x004e64000c1e1100 */
[----:B-1----:R-:W-:-:S05]  /*2d40*/  PRMT R3, R157, 0x8880, RZ ;  /* 0x000088809d037816 */ /* 0x002fca00000000ff */
[----:B------:R-:W-:-:S07]  /*2d50*/  IMAD R12, R3, R156, RZ ;  /* 0x0000009c030c7224 */ /* 0x000fce00078e02ff */
.L_x_78:
[----:B------:R-:W-:Y:S05]  /*2d60*/  BSYNC B1 ;  /* 0x0000000000017941 */ /* 0x000fea0003800000 */
.L_x_77:
[----:B-1----:R-:W-:Y:S01]  /*2d70*/  @!P5 IMAD R3, R44, R155, R12 ;  /* 0x0000009b2c03d224 */ /* 0x002fe200078e020c */
[----:B------:R-:W-:Y:S04]  /*2d80*/  BSSY B1, `(.L_x_79) ;  /* 0x0000006000017945 */ /* 0x000fe80003800000 */
[----:B------:R1:W-:Y:S01]  /*2d90*/  @!P5 STG.E.U8 desc[UR36][R4.64+0x28], R3 ;  /* 0x000028030400d986 */ /* 0x0003e2000c101124 */
[----:B------:R-:W-:Y:S05]  /*2da0*/  @P2 BRA `(.L_x_80) ;  /* 0x00000000000c2947 */ /* 0x000fea0003800000 */
[----:B--2---:R-:W1:Y:S02]  /*2db0*/  LDG.E.U8 R157, desc[UR36][R8.64+0x29] ;  /* 0x00002924089d7981 */ /* 0x004e64000c1e1100 */
[----:B-1----:R-:W-:-:S05]  /*2dc0*/  PRMT R3, R157, 0x8880, RZ ;  /* 0x000088809d037816 */ /* 0x002fca00000000ff */
[----:B------:R-:W-:-:S07]  /*2dd0*/  IMAD R12, R3, R156, RZ ;  /* 0x0000009c030c7224 */ /* 0x000fce00078e02ff */
.L_x_80:
[----:B------:R-:W-:Y:S05]  /*2de0*/  BSYNC B1 ;  /* 0x0000000000017941 */ /* 0x000fea0003800000 */
.L_x_79:
        /* <DEDUP_REMOVED lines=11> */
.L_x_82:
[----:B------:R-:W-:Y:S05]  /*2ea0*/  BSYNC B1 ;  /* 0x0000000000017941 */ /* 0x000fea0003800000 */
.L_x_81:
[----:B-1----:R-:W-:Y:S01]  /*2eb0*/  @!P4 IMAD R3, R46, R155, R12 ;  /* 0x0000009b2e03c224 */ /* 0x002fe200078e020c */
[----:B------:R-:W-:Y:S04]  /*2ec0*/  BSSY B1, `(.L_x_83) ;  /* 0x0000006000017945 */ /* 0x000fe80003800000 */
[----:B------:R1:W-:Y:S01]  /*2ed0*/  @!P4 STG.E.U8 desc[UR36][R6.64+0x28], R3 ;  /* 0x000028030600c986 */ /* 0x0003e2000c101124 */
[----:B------:R-:W-:Y:S05]  /*2ee0*/  @P3 BRA `(.L_x_84) ;  /* 0x00000000000c3947 */ /* 0x000fea0003800000 */
[----:B--2---:R-:W1:Y:S02]  /*2ef0*/  LDG.E.U8 R157, desc[UR36][R10.64+0x29] ;  /* 0x000029240a9d7981 */ /* 0x004e64000c1e1100 */
[----:B-1----:R-:W-:-:S05]  /*2f00*/  PRMT R3, R157, 0x8880, RZ ;  /* 0x000088809d037816 */ /* 0x002fca00000000ff */
[----:B------:R-:W-:-:S07]  /*2f10*/  IMAD R12, R3, R156, RZ ;  /* 0x0000009c030c7224 */ /* 0x000fce00078e02ff */
.L_x_84:
[----:B------:R-:W-:Y:S05]  /*2f20*/  BSYNC B1 ;  /* 0x0000000000017941 */ /* 0x000fea0003800000 */
.L_x_83:
[----:B------:R-:W-:Y:S01]  /*2f30*/  @!P3 IMAD R47, R47, R155, R12 ;  /* 0x0000009b2f2fb224 */ /* 0x000fe200078e020c */
[----:B------:R-:W-:Y:S04]  /*2f40*/  BSSY B1, `(.L_x_85) ;  /* 0x0000006000017945 */ /* 0x000fe80003800000 */
[----:B------:R0:W-:Y:S01]  /*2f50*/  @!P3 STG.E.U8 desc[UR36][R6.64+0x29], R47 ;  /* 0x0000292f0600b986 */ /* 0x0001e2000c101124 */
[----:B------:R-:W-:Y:S05]  /*2f60*/  @P5 BRA `(.L_x_86) ;  /* 0x00000000000c5947 */ /* 0x000fea0003800000 */
[----:B--2---:R-:W1:Y:S02]  /*2f70*/  LDG.E.U8 R157, desc[UR36][R8.64+0x30] ;  /* 0x00003024089d7981 */ /* 0x004e64000c1e1100 */
[----:B-1----:R-:W-:-:S05]  /*2f80*/  PRMT R3, R157, 0x8880, RZ ;  /* 0x000088809d037816 */ /* 0x002fca00000000ff */
[----:B------:R-:W-:-:S07]  /*2f90*/  IMAD R12, R3, R156, RZ ;  /* 0x0000009c030c7224 */ /* 0x000fce00078e02ff */
.L_x_86:
[----:B------:R-:W-:Y:S05]  /*2fa0*/  BSYNC B1 ;  /* 0x0000000000017941 */ /* 0x000fea0003800000 */
.L_x_85:
[----:B-1----:R-:W-:Y:S01]  /*2fb0*/  @!P5 IMAD R3, R48, R155, R12 ;  /* 0x0000009b3003d224 */ /* 0x002fe200078e020c */
[----:B------:R-:W-:Y:S04]  /*2fc0*/  BSSY B1, `(.L_x_87) ;  /* 0x0000006000017945 */ /* 0x000fe80003800000 */
[----:B------:R1:W-:Y:S01]  /*2fd0*/  @!P5 STG.E.U8 desc[UR36][R4.64+0x30], R3 ;  /* 0x000030030400d986 */ /* 0x0003e2000c101124 */
[----:B------:R-:W-:Y:S05]  /*2fe0*/  @P2 BRA `(.L_x_88) ;  /* 0x00000000000c2947 */ /* 0x000fea0003800000 */
[----:B--2---:R-:W1:Y:S02]  /*2ff0*/  LDG.E.U8 R157, desc[UR36][R8.64+0x31] ;  /* 0x00003124089d7981 */ /* 0x004e64000c1e1100 */
[----:B-1----:R-:W-:-:S05]  /*3000*/  PRMT R3, R157, 0x8880, RZ ;  /* 0x000088809d037816 */ /* 0x002fca00000000ff */
[----:B------:R-:W-:-:S07]  /*3010*/  IMAD R12, R3, R156, RZ ;  /* 0x0000009c030c7224 */ /* 0x000fce00078e02ff */
.L_x_88:
[----:B------:R-:W-:Y:S05]  /*3020*/  BSYNC B1 ;  /* 0x0000000000017941 */ /* 0x000fea0003800000 */
.L_x_87:
        /* <DEDUP_REMOVED lines=11> */
.L_x_90:
[----:B------:R-:W-:Y:S05]  /*30e0*/  BSYNC B1 ;  /* 0x0000000000017941 */ /* 0x000fea0003800000 */
.L_x_89:
[----:B-1----:R-:W-:Y:S01]  /*30f0*/  @!P4 IMAD R3, R50, R155, R12 ;  /* 0x0000009b3203c224 */ /* 0x002fe200078e020c */
[----:B------:R-:W-:Y:S04]  /*3100*/  BSSY B1, `(.L_x_91) ;  /* 0x0000006000017945 */ /* 0x000fe80003800000 */
[----:B------:R1:W-:Y:S01]  /*3110*/  @!P4 STG.E.U8 desc[UR36][R6.64+0x30], R3 ;  /* 0x000030030600c986 */ /* 0x0003e2000c101124 */
[----:B------:R-:W-:Y:S05]  /*3120*/  @P3 BRA `(.L_x_92) ;  /* 0x00000000000c3947 */ /* 0x000fea0003800000 */
[----:B--2---:R-:W1:Y:S02]  /*3130*/  LDG.E.U8 R157, desc[UR36][R10.64+0x31] ;  /* 0x000031240a9d7981 */ /* 0x004e64000c1e1100 */
[----:B-1----:R-:W-:-:S05]  /*3140*/  PRMT R3, R157, 0x8880, RZ ;  /* 0x000088809d037816 */ /* 0x002fca00000000ff */
[----:B------:R-:W-:-:S07]  /*3150*/  IMAD R12, R3, R156, RZ ;  /* 0x0000009c030c7224 */ /* 0x000fce00078e02ff */
.L_x_92:
[----:B------:R-:W-:Y:S05]  /*3160*/  BSYNC B1 ;  /* 0x0000000000017941 */ /* 0x000fea0003800000 */
.L_x_91:
[----:B------:R-:W-:Y:S01]  /*3170*/  @!P3 IMAD R51, R51, R155, R12 ;  /* 0x0000009b3333b224 */ /* 0x000fe200078e020c */
[----:B------:R-:W-:Y:S04]  /*3180*/  BSSY B1, `(.L_x_93) ;  /* 0x0000006000017945 */ /* 0x000fe80003800000 */
[----:B------:R0:W-:Y:S01]  /*3190*/  @!P3 STG.E.U8 desc[UR36][R6.64+0x31], R51 ;  /* 0x000031330600b986 */ /* 0x0001e2000c101124 */
[----:B------:R-:W-:Y:S05]  /*31a0*/  @P5 BRA `(.L_x_94) ;  /* 0x00000000000c5947 */ /* 0x000fea0003800000 */
[----:B--2---:R-:W1:Y:S02]  /*31b0*/  LDG.E.U8 R157, desc[UR36][R8.64+0x38] ;  /* 0x00003824089d7981 */ /* 0x004e64000c1e1100 */
[----:B-1----:R-:W-:-:S05]  /*31c0*/  PRMT R3, R157, 0x8880, RZ ;  /* 0x000088809d037816 */ /* 0x002fca00000000ff */
[----:B------:R-:W-:-:S07]  /*31d0*/  IMAD R12, R3, R156, RZ ;  /* 0x0000009c030c7224 */ /* 0x000fce00078e02ff */
.L_x_94:
[----:B------:R-:W-:Y:S05]  /*31e0*/  BSYNC B1 ;  /* 0x0000000000017941 */ /* 0x000fea0003800000 */
.L_x_93:
[----:B-1----:R-:W-:Y:S01]  /*31f0*/  @!P5 IMAD R3, R52, R155, R12 ;  /* 0x0000009b3403d224 */ /* 0x002fe200078e020c */
[----:B------:R-:W-:Y:S04]  /*3200*/  BSSY B1, `(.L_x_95) ;  /* 0x0000006000017945 */ /* 0x000fe80003800000 */
[----:B------:R1:W-:Y:S01]  /*3210*/  @!P5 STG.E.U8 desc[UR36][R4.64+0x38], R3 ;  /* 0x000038030400d986 */ /* 0x0003e2000c101124 */
[----:B------:R-:W-:Y:S05]  /*3220*/  @P2 BRA `(.L_x_96) ;  /* 0x00000000000c2947 */ /* 0x000fea0003800000 */
[----:B--2---:R-:W1:Y:S02]  /*3230*/  LDG.E.U8 R157, desc[UR36][R8.64+0x39] ;  /* 0x00003924089d7981 */ /* 0x004e64000c1e1100 */
[----:B-1----:R-:W-:-:S05]  /*3240*/  PRMT R3, R157, 0x8880, RZ ;  /* 0x000088809d037816 */ /* 0x002fca00000000ff */
[----:B------:R-:W-:-:S07]  /*3250*/  IMAD R12, R3, R156, RZ ;  /* 0x0000009c030c7224 */ /* 0x000fce00078e02ff */
.L_x_96:
[----:B------:R-:W-:Y:S05]  /*3260*/  BSYNC B1 ;  /* 0x0000000000017941 */ /* 0x000fea0003800000 */
.L_x_95:
        /* <DEDUP_REMOVED lines=11> */
.L_x_98:
[----:B------:R-:W-:Y:S05]  /*3320*/  BSYNC B1 ;  /* 0x0000000000017941 */ /* 0x000fea0003800000 */
.L_x_97:
[----:B-1----:R-:W-:Y:S01]  /*3330*/  @!P4 IMAD R3, R54, R155, R12 ;  /* 0x0000009b3603c224 */ /* 0x002fe200078e020c */
[----:B------:R-:W-:Y:S04]  /*3340*/  BSSY B1, `(.L_x_99) ;  /* 0x0000006000017945 */ /* 0x000fe80003800000 */
[----:B------:R1:W-:Y:S01]  /*3350*/  @!P4 STG.E.U8 desc[UR36][R6.64+0x38], R3 ;  /* 0x000038030600c986 */ /* 0x0003e2000c101124 */
[----:B------:R-:W-:Y:S05]  /*3360*/  @P3 BRA `(.L_x_100) ;  /* 0x00000000000c3947 */ /* 0x000fea0003800000 */
[----:B--2---:R-:W1:Y:S02]  /*3370*/  LDG.E.U8 R157, desc[UR36][R10.64+0x39] ;  /* 0x000039240a9d7981 */ /* 0x004e64000c1e1100 */
[----:B-1----:R-:W-:-:S05]  /*3380*/  PRMT R3, R157, 0x8880, RZ ;  /* 0x000088809d037816 */ /* 0x002fca00000000ff */
[----:B------:R-:W-:-:S07]  /*3390*/  IMAD R12, R3, R156, RZ ;  /* 0x0000009c030c7224 */ /* 0x000fce00078e02ff */
.L_x_100:
[----:B------:R-:W-:Y:S05]  /*33a0*/  BSYNC B1 ;  /* 0x0000000000017941 */ /* 0x000fea0003800000 */
.L_x_99:
[----:B------:R-:W-:Y:S01]  /*33b0*/  @!P3 IMAD R55, R55, R155, R12 ;  /* 0x0000009b3737b224 */ /* 0x000fe200078e020c */
[----:B------:R-:W-:Y:S04]  /*33c0*/  BSSY B1, `(.L_x_101) ;  /* 0x0000006000017945 */ /* 0x000fe80003800000 */
[----:B------:R0:W-:Y:S01]  /*33d0*/  @!P3 STG.E.U8 desc[UR36][R6.64+0x39], R55 ;  /* 0x000039370600b986 */ /* 0x0001e2000c101124 */
[----:B------:R-:W-:Y:S05]  /*33e0*/  @P5 BRA `(.L_x_102) ;  /* 0x00000000000c5947 */ /* 0x000fea0003800000 */
[----:B--2---:R-:W1:Y:S02]  /*33f0*/  LDG.E.U8 R157, desc[UR36][R8.64+0x40] ;  /* 0x00004024089d7981 */ /* 0x004e64000c1e1100 */
[----:B-1----:R-:W-:-:S05]  /*3400*/  PRMT R3, R157, 0x8880, RZ ;  /* 0x000088809d037816 */ /* 0x002fca00000000ff */
[----:B------:R-:W-:-:S07]  /*3410*/  IMAD R12, R3, R156, RZ ;  /* 0x0000009c030c7224 */ /* 0x000fce00078e02ff */
.L_x_102:
[----:B------:R-:W-:Y:S05]  /*3420*/  BSYNC B1 ;  /* 0x0000000000017941 */ /* 0x000fea0003800000 */
.L_x_101:
[----:B-1----:R-:W-:Y:S01]  /*3430*/  @!P5 IMAD R3, R56, R155, R12 ;  /* 0x0000009b3803d224 */ /* 0x002fe200078e020c */
[----:B------:R-:W-:Y:S04]  /*3440*/  BSSY B1, `(.L_x_103) ;  /* 0x0000006000017945 */ /* 0x000fe80003800000 */
[----:B------:R1:W-:Y:S01]  /*3450*/  @!P5 STG.E.U8 desc[UR36][R4.64+0x40], R3 ;  /* 0x000040030400d986 */ /* 0x0003e2000c101124 */
[----:B------:R-:W-:Y:S05]  /*3460*/  @P2 BRA `(.L_x_104) ;  /* 0x00000000000c2947 */ /* 0x000fea0003800000 */
[----:B--2---:R-:W1:Y:S02]  /*3470*/  LDG.E.U8 R157, desc[UR36][R8.64+0x41] ;  /* 0x00004124089d7981 */ /* 0x004e64000c1e1100 */
[----:B-1----:R-:W-:-:S05]  /*3480*/  PRMT R3, R157, 0x8880, RZ ;  /* 0x000088809d037816 */ /* 0x002fca00000000ff */
[----:B------:R-:W-:-:S07]  /*3490*/  IMAD R12, R3, R156, RZ ;  /* 0x0000009c030c7224 */ /* 0x000fce00078e02ff */
.L_x_104:
[----:B------:R-:W-:Y:S05]  /*34a0*/  BSYNC B1 ;  /* 0x0000000000017941 */ /* 0x000fea0003800000 */
.L_x_103:
        /* <DEDUP_REMOVED lines=11> */
.L_x_106:
[----:B------:R-:W-:Y:S05]  /*3560*/  BSYNC B1 ;  /* 0x0000000000017941 */ /* 0x000fea0003800000 */
.L_x_105:
[----:B-1----:R-:W-:Y:S01]  /*3570*/  @!P4 IMAD R3, R58, R155, R12 ;  /* 0x0000009b3a03c224 */ /* 0x002fe200078e020c */
[----:B------:R-:W-:Y:S04]  /*3580*/  BSSY B1, `(.L_x_107) ;  /* 0x0000006000017945 */ /* 0x000fe80003800000 */
[----:B------:R1:W-:Y:S01]  /*3590*/  @!P4 STG.E.U8 desc[UR36][R6.64+0x40], R3 ;  /* 0x000040030600c986 */ /* 0x0003e2000c101124 */
[----:B------:R-:W-:Y:S05]  /*35a0*/  @P3 BRA `(.L_x_108) ;  /* 0x00000000000c3947 */ /* 0x000fea0003800000 */
[----:B--2---:R-:W1:Y:S02]  /*35b0*/  LDG.E.U8 R157, desc[UR36][R10.64+0x41] ;  /* 0x000041240a9d7981 */ /* 0x004e64000c1e1100 */
[----:B-1----:R-:W-:-:S05]  /*35c0*/  PRMT R3, R157, 0x8880, RZ ;  /* 0x000088809d037816 */ /* 0x002fca00000000ff */
[----:B------:R-:W-:-:S07]  /*35d0*/  IMAD R12, R3, R156, RZ ;  /* 0x0000009c030c7224 */ /* 0x000fce00078e02ff */
.L_x_108:
[----:B------:R-:W-:Y:S05]  /*35e0*/  BSYNC B1 ;  /* 0x0000000000017941 */ /* 0x000fea0003800000 */
.L_x_107:
[----:B------:R-:W-:Y:S01]  /*35f0*/  @!P3 IMAD R59, R59, R155, R12 ;  /* 0x0000009b3b3bb224 */ /* 0x000fe200078e020c */
[----:B------:R-:W-:Y:S04]  /*3600*/  BSSY B1, `(.L_x_109) ;  /* 0x0000006000017945 */ /* 0x000fe80003800000 */
[----:B------:R0:W-:Y:S01]  /*3610*/  @!P3 STG.E.U8 desc[UR36][R6.64+0x41], R59 ;  /* 0x0000413b0600b986 */ /* 0x0001e2000c101124 */
[----:B------:R-:W-:Y:S05]  /*3620*/  @P5 BRA `(.L_x_110) ;  /* 0x00000000000c5947 */ /* 0x000fea0003800000 */
[----:B--2---:R-:W1:Y:S02]  /*3630*/  LDG.E.U8 R157, desc[UR36][R8.64+0x48] ;  /* 0x00004824089d7981 */ /* 0x004e64000c1e1100 */
[----:B-1----:R-:W-:-:S05]  /*3640*/  PRMT R3, R157, 0x8880, RZ ;  /* 0x000088809d037816 */ /* 0x002fca00000000ff */
[----:B------:R-:W-:-:S07]  /*3650*/  IMAD R12, R3, R156, RZ ;  /* 0x0000009c030c7224 */ /* 0x000fce00078e02ff */
.L_x_110:
[----:B------:R-:W-:Y:S05]  /*3660*/  BSYNC B1 ;  /* 0x0000000000017941 */ /* 0x000fea0003800000 */
.L_x_109:
[----:B-1----:R-:W-:Y:S01]  /*3670*/  @!P5 IMAD R3, R60, R155, R12 ;  /* 0x0000009b3c03d224 */ /* 0x002fe200078e020c */
[----:B------:R-:W-:Y:S04]  /*3680*/  BSSY B1, `(.L_x_111) ;  /* 0x0000006000017945 */ /* 0x000fe80003800000 */
[----:B------:R1:W-:Y:S01]  /*3690*/  @!P5 STG.E.U8 desc[UR36][R4.64+0x48], R3 ;  /* 0x000048030400d986 */ /* 0x0003e2000c101124 */
[----:B------:R-:W-:Y:S05]  /*36a0*/  @P2 BRA `(.L_x_112) ;  /* 0x00000000000c2947 */ /* 0x000fea0003800000 */
[----:B--2---:R-:W1:Y:S02]  /*36b0*/  LDG.E.U8 R157, desc[UR36][R8.64+0x49] ;  /* 0x00004924089d7981 */ /* 0x004e64000c1e1100 */
[----:B-1----:R-:W-:-:S05]  /*36c0*/  PRMT R3, R157, 0x8880, RZ ;  /* 0x000088809d037816 */ /* 0x002fca00000000ff */
[----:B------:R-:W-:-:S07]  /*36d0*/  IMAD R12, R3, R156, RZ ;  /* 0x0000009c030c7224 */ /* 0x000fce00078e02ff */
.L_x_112:
[----:B------:R-:W-:Y:S05]  /*36e0*/  BSYNC B1 ;  /* 0x0000000000017941 */ /* 0x000fea0003800000 */
.L_x_111:
        /* <DEDUP_REMOVED lines=11> */
.L_x_114:
[----:B------:R-:W-:Y:S05]  /*37a0*/  BSYNC B1 ;  /* 0x0000000000017941 */ /* 0x000fea0003800000 */
.L_x_113:
[----:B-1----:R-:W-:Y:S01]  /*37b0*/  @!P4 IMAD R3, R62, R155, R12 ;  /* 0x0000009b3e03c224 */ /* 0x002fe200078e020c */
[----:B------:R-:W-:Y:S04]  /*37c0*/  BSSY B1, `(.L_x_115) ;  /* 0x0000006000017945 */ /* 0x000fe80003800000 */
[----:B------:R1:W-:Y:S01]  /*37d0*/  @!P4 STG.E.U8 desc[UR36][R6.64+0x48], R3 ;  /* 0x000048030600c986 */ /* 0x0003e2000c101124 */
[----:B------:R-:W-:Y:S05]  /*37e0*/  @P3 BRA `(.L_x_116) ;  /* 0x00000000000c3947 */ /* 0x000fea0003800000 */
[----:B--2---:R-:W1:Y:S02]  /*37f0*/  LDG.E.U8 R157, desc[UR36][R10.64+0x49] ;  /* 0x000049240a9d7981 */ /* 0x004e64000c1e1100 */
[----:B-1----:R-:W-:-:S05]  /*3800*/  PRMT R3, R157, 0x8880, RZ ;  /* 0x000088809d037816 */ /* 0x002fca00000000ff */
[----:B------:R-:W-:-:S07]  /*3810*/  IMAD R12, R3, R156, RZ ;  /* 0x0000009c030c7224 */ /* 0x000fce00078e02ff */
.L_x_116:
[----:B------:R-:W-:Y:S05]  /*3820*/  BSYNC B1 ;  /* 0x0000000000017941 */ /* 0x000fea0003800000 */
.L_x_115:
[----:B------:R-:W-:Y:S01]  /*3830*/  @!P3 IMAD R63, R63, R155, R12 ;  /* 0x0000009b3f3fb224 */ /* 0x000fe200078e020c */
[----:B------:R-:W-:Y:S04]  /*3840*/  BSSY B1, `(.L_x_117) ;  /* 0x0000006000017945 */ /* 0x000fe80003800000 */
[----:B------:R0:W-:Y:S01]  /*3850*/  @!P3 STG.E.U8 desc[UR36][R6.64+0x49], R63 ;  /* 0x0000493f0600b986 */ /* 0x0001e2000c101124 */
[----:B------:R-:W-:Y:S05]  /*3860*/  @P5 BRA `(.L_x_118) ;  /* 0x00000000000c5947 */ /* 0x000fea0003800000 */
[----:B--2---:R-:W1:Y:S02]  /*3870*/  LDG.E.U8 R157, desc[UR36][R8.64+0x50] ;  /* 0x00005024089d7981 */ /* 0x004e64000c1e1100 */
[----:B-1----:R-:W-:-:S05]  /*3880*/  PRMT R3, R157, 0x8880, RZ ;  /* 0x000088809d037816 */ /* 0x002fca00000000ff */
[----:B------:R-:W-:-:S07]  /*3890*/  IMAD R12, R3, R156, RZ ;  /* 0x0000009c030c7224 */ /* 0x000fce00078e02ff */
.L_x_118:
[----:B------:R-:W-:Y:S05]  /*38a0*/  BSYNC B1 ;  /* 0x0000000000017941 */ /* 0x000fea0003800000 */
.L_x_117:
[----:B-1----:R-:W-:Y:S01]  /*38b0*/  @!P5 IMAD R3, R64, R155, R12 ;  /* 0x0000009b4003d224 */ /* 0x002fe200078e020c */
[----:B------:R-:W-:Y:S04]  /*38c0*/  BSSY B1, `(.L_x_119) ;  /* 0x0000006000017945 */ /* 0x000fe80003800000 */
[----:B------:R1:W-:Y:S01]  /*38d0*/  @!P5 STG.E.U8 desc[UR36][R4.64+0x50], R3 ;  /* 0x000050030400d986 */ /* 0x0003e2000c101124 */
[----:B------:R-:W-:Y:S05]  /*38e0*/  @P2 BRA `(.L_x_120) ;  /* 0x00000000000c2947 */ /* 0x000fea0003800000 */
[----:B--2---:R-:W1:Y:S02]  /*38f0*/  LDG.E.U8 R157, desc[UR36][R8.64+0x51] ;  /* 0x00005124089d7981 */ /* 0x004e64000c1e1100 */
[----:B-1----:R-:W-:-:S05]  /*3900*/  PRMT R3, R157, 0x8880, RZ ;  /* 0x000088809d037816 */ /* 0x002fca00000000ff */
[----:B------:R-:W-:-:S07]  /*3910*/  IMAD R12, R3, R156, RZ ;  /* 0x0000009c030c7224 */ /* 0x000fce00078e02ff */
.L_x_120:
[----:B------:R-:W-:Y:S05]  /*3920*/  BSYNC B1 ;  /* 0x0000000000017941 */ /* 0x000fea0003800000 */
.L_x_119:
        /* <DEDUP_REMOVED lines=11> */
.L_x_122:
[----:B------:R-:W-:Y:S05]  /*39e0*/  BSYNC B1 ;  /* 0x0000000000017941 */ /* 0x000fea0003800000 */
.L_x_121:
[----:B-1----:R-:W-:Y:S01]  /*39f0*/  @!P4 IMAD R3, R66, R155, R12 ;  /* 0x0000009b4203c224 */ /* 0x002fe200078e020c */
[----:B------:R-:W-:Y:S04]  /*3a00*/  BSSY B1, `(.L_x_123) ;  /* 0x0000006000017945 */ /* 0x000fe80003800000 */
[----:B------:R1:W-:Y:S01]  /*3a10*/  @!P4 STG.E.U8 desc[UR36][R6.64+0x50], R3 ;  /* 0x000050030600c986 */ /* 0x0003e2000c101124 */
[----:B------:R-:W-:Y:S05]  /*3a20*/  @P3 BRA `(.L_x_124) ;  /* 0x00000000000c3947 */ /* 0x000fea0003800000 */
[----:B--2---:R-:W1:Y:S02]  /*3a30*/  LDG.E.U8 R157, desc[UR36][R10.64+0x51] ;  /* 0x000051240a9d7981 */ /* 0x004e64000c1e1100 */
[----:B-1----:R-:W-:-:S05]  /*3a40*/  PRMT R3, R157, 0x8880, RZ ;  /* 0x000088809d037816 */ /* 0x002fca00000000ff */
[----:B------:R-:W-:-:S07]  /*3a50*/  IMAD R12, R3, R156, RZ ;  /* 0x0000009c030c7224 */ /* 0x000fce00078e02ff */
.L_x_124:
[----:B------:R-:W-:Y:S05]  /*3a60*/  BSYNC B1 ;  /* 0x0000000000017941 */ /* 0x000fea0003800000 */
.L_x_123:
[----:B------:R-:W-:Y:S01]  /*3a70*/  @!P3 IMAD R67, R67, R155, R12 ;  /* 0x0000009b4343b224 */ /* 0x000fe200078e020c */
[----:B------:R-:W-:Y:S04]  /*3a80*/  BSSY B1, `(.L_x_125) ;  /* 0x0000006000017945 */ /* 0x000fe80003800000 */
[----:B------:R0:W-:Y:S01]  /*3a90*/  @!P3 STG.E.U8 desc[UR36][R6.64+0x51], R67 ;  /* 0x000051430600b986 */ /* 0x0001e2000c101124 */
[----:B------:R-:W-:Y:S05]  /*3aa0*/  @P5 BRA `(.L_x_126) ;  /* 0x00000000000c5947 */ /* 0x000fea0003800000 */
[----:B--2---:R-:W1:Y:S02]  /*3ab0*/  LDG.E.U8 R157, desc[UR36][R8.64+0x58] ;  /* 0x00005824089d7981 */ /* 0x004e64000c1e1100 */
[----:B-1----:R-:W-:-:S05]  /*3ac0*/  PRMT R3, R157, 0x8880, RZ ;  /* 0x000088809d037816 */ /* 0x002fca00000000ff */
[----:B------:R-:W-:-:S07]  /*3ad0*/  IMAD R12, R3, R156, RZ ;  /* 0x0000009c030c7224 */ /* 0x000fce00078e02ff */
.L_x_126:
[----:B------:R-:W-:Y:S05]  /*3ae0*/  BSYNC B1 ;  /* 0x0000000000017941 */ /* 0x000fea0003800000 */
.L_x_125:
[----:B-1----:R-:W-:Y:S01]  /*3af0*/  @!P5 IMAD R3, R68, R155, R12 ;  /* 0x0000009b4403d224 */ /* 0x002fe200078e020c */
[----:B------:R-:W-:Y:S04]  /*3b00*/  BSSY B1, `(.L_x_127) ;  /* 0x0000006000017945 */ /* 0x000fe80003800000 */
[----:B------:R1:W-:Y:S01]  /*3b10*/  @!P5 STG.E.U8 desc[UR36][R4.64+0x58], R3 ;  /* 0x000058030400d986 */ /* 0x0003e2000c101124 */
[----:B------:R-:W-:Y:S05]  /*3b20*/  @P2 BRA `(.L_x_128) ;  /* 0x00000000000c2947 */ /* 0x000fea0003800000 */
[----:B--2---:R-:W1:Y:S02]  /*3b30*/  LDG.E.U8 R157, desc[UR36][R8.64+0x59] ;  /* 0x00005924089d7981 */ /* 0x004e64000c1e1100 */
[----:B-1----:R-:W-:-:S05]  /*3b40*/  PRMT R3, R157, 0x8880, RZ ;  /* 0x000088809d037816 */ /* 0x002fca00000000ff */
[----:B------:R-:W-:-:S07]  /*3b50*/  IMAD R12, R3, R156, RZ ;  /* 0x0000009c030c7224 */ /* 0x000fce00078e02ff */
.L_x_128:
[----:B------:R-:W-:Y:S05]  /*3b60*/  BSYNC B1 ;  /* 0x0000000000017941 */ /* 0x000fea0003800000 */
.L_x_127:
        /* <DEDUP_REMOVED lines=11> */
.L_x_130:
[----:B------:R-:W-:Y:S05]  /*3c20*/  BSYNC B1 ;  /* 0x0000000000017941 */ /* 0x000fea0003800000 */
.L_x_129:
[----:B-1----:R-:W-:Y:S01]  /*3c30*/  @!P4 IMAD R3, R70, R155, R12 ;  /* 0x0000009b4603c224 */ /* 0x002fe200078e020c */
[----:B------:R-:W-:Y:S04]  /*3c40*/  BSSY B1, `(.L_x_131) ;  /* 0x0000006000017945 */ /* 0x000fe80003800000 */
[----:B------:R1:W-:Y:S01]  /*3c50*/  @!P4 STG.E.U8 desc[UR36][R6.64+0x58], R3 ;  /* 0x000058030600c986 */ /* 0x0003e2000c101124 */
[----:B------:R-:W-:Y:S05]  /*3c60*/  @P3 BRA `(.L_x_132) ;  /* 0x00000000000c3947 */ /* 0x000fea0003800000 */
[----:B--2---:R-:W1:Y:S02]  /*3c70*/  LDG.E.U8 R157, desc[UR36][R10.64+0x59] ;  /* 0x000059240a9d7981 */ /* 0x004e64000c1e1100 */
[----:B-1----:R-:W-:-:S05]  /*3c80*/  PRMT R3, R157, 0x8880, RZ ;  /* 0x000088809d037816 */ /* 0x002fca00000000ff */
[----:B------:R-:W-:-:S07]  /*3c90*/  IMAD R12, R3, R156, RZ ;  /* 0x0000009c030c7224 */ /* 0x000fce00078e02ff */
.L_x_132:
[----:B------:R-:W-:Y:S05]  /*3ca0*/  BSYNC B1 ;  /* 0x0000000000017941 */ /* 0x000fea0003800000 */
.L_x_131:
[----:B------:R-:W-:Y:S01]  /*3cb0*/  @!P3 IMAD R71, R71, R155, R12 ;  /* 0x0000009b4747b224 */ /* 0x000fe200078e020c */
[----:B------:R-:W-:Y:S04]  /*3cc0*/  BSSY B1, `(.L_x_133) ;  /* 0x0000006000017945 */ /* 0x000fe80003800000 */
[----:B------:R0:W-:Y:S01]  /*3cd0*/  @!P3 STG.E.U8 desc[UR36][R6.64+0x59], R71 ;  /* 0x000059470600b986 */ /* 0x0001e2000c101124 */
[----:B------:R-:W-:Y:S05]  /*3ce0*/  @P5 BRA `(.L_x_134) ;  /* 0x00000000000c5947 */ /* 0x000fea0003800000 */
[----:B--2---:R-:W1:Y:S02]  /*3cf0*/  LDG.E.U8 R157, desc[UR36][R8.64+0x60] ;  /* 0x00006024089d7981 */ /* 0x004e64000c1e1100 */
[----:B-1----:R-:W-:-:S05]  /*3d00*/  PRMT R3, R157, 0x8880, RZ ;  /* 0x000088809d037816 */ /* 0x002fca00000000ff */
[----:B------:R-:W-:-:S07]  /*3d10*/  IMAD R12, R3, R156, RZ ;  /* 0x0000009c030c7224 */ /* 0x000fce00078e02ff */
.L_x_134:
[----:B------:R-:W-:Y:S05]  /*3d20*/  BSYNC B1 ;  /* 0x0000000000017941 */ /* 0x000fea0003800000 */
.L_x_133:
[----:B-1----:R-:W-:Y:S01]  /*3d30*/  @!P5 IMAD R3, R72, R155, R12 ;  /* 0x0000009b4803d224 */ /* 0x002fe200078e020c */
[----:B------:R-:W-:Y:S04]  /*3d40*/  BSSY B1, `(.L_x_135) ;  /* 0x0000006000017945 */ /* 0x000fe80003800000 */
[----:B------:R1:W-:Y:S01]  /*3d50*/  @!P5 STG.E.U8 desc[UR36][R4.64+0x60], R3 ;  /* 0x000060030400d986 */ /* 0x0003e2000c101124 */
[----:B------:R-:W-:Y:S05]  /*3d60*/  @P2 BRA `(.L_x_136) ;  /* 0x00000000000c2947 */ /* 0x000fea0003800000 */
[----:B--2---:R-:W1:Y:S02]  /*3d70*/  LDG.E.U8 R157, desc[UR36][R8.64+0x61] ;  /* 0x00006124089d7981 */ /* 0x004e64000c1e1100 */
[----:B-1----:R-:W-:-:S05]  /*3d80*/  PRMT R3, R157, 0x8880, RZ ;  /* 0x000088809d037816 */ /* 0x002fca00000000ff */
[----:B------:R-:W-:-:S07]  /*3d90*/  IMAD R12, R3, R156, RZ ;  /* 0x0000009c030c7224 */ /* 0x000fce00078e02ff */
.L_x_136:
[----:B------:R-:W-:Y:S05]  /*3da0*/  BSYNC B1 ;  /* 0x0000000000017941 */ /* 0x000fea0003800000 */
.L_x_135:
        /* <DEDUP_REMOVED lines=11> */
.L_x_138:
[----:B------:R-:W-:Y:S05]  /*3e60*/  BSYNC B1 ;  /* 0x0000000000017941 */ /* 0x000fea0003800000 */
.L_x_137:
[----:B-1----:R-:W-:Y:S01]  /*3e70*/  @!P4 IMAD R3, R74, R155, R12 ;  /* 0x0000009b4a03c224 */ /* 0x002fe200078e020c */
[----:B------:R-:W-:Y:S04]  /*3e80*/  BSSY B1, `(.L_x_139) ;  /* 0x0000006000017945 */ /* 0x000fe80003800000 */
[----:B------:R1:W-:Y:S01]  /*3e90*/  @!P4 STG.E.U8 desc[UR36][R6.64+0x60], R3 ;  /* 0x000060030600c986 */ /* 0x0003e2000c101124 */
[----:B------:R-:W-:Y:S05]  /*3ea0*/  @P3 BRA `(.L_x_140) ;  /* 0x00000000000c3947 */ /* 0x000fea0003800000 */
[----:B--2---:R-:W1:Y:S02]  /*3eb0*/  LDG.E.U8 R157, desc[UR36][R10.64+0x61] ;  /* 0x000061240a9d7981 */ /* 0x004e64000c1e1100 */
[----:B-1----:R-:W-:-:S05]  /*3ec0*/  PRMT R3, R157, 0x8880, RZ ;  /* 0x000088809d037816 */ /* 0x002fca00000000ff */
[----:B------:R-:W-:-:S07]  /*3ed0*/  IMAD R12, R3, R156, RZ ;  /* 0x0000009c030c7224 */ /* 0x000fce00078e02ff */
.L_x_140:
[----:B------:R-:W-:Y:S05]  /*3ee0*/  BSYNC B1 ;  /* 0x0000000000017941 */ /* 0x000fea0003800000 */
.L_x_139:
[----:B------:R-:W-:Y:S01]  /*3ef0*/  @!P3 IMAD R75, R75, R155, R12 ;  /* 0x0000009b4b4bb224 */ /* 0x000fe200078e020c */
[----:B------:R-:W-:Y:S04]  /*3f00*/  BSSY B1, `(.L_x_141) ;  /* 0x0000006000017945 */ /* 0x000fe80003800000 */
[----:B------:R0:W-:Y:S01]  /*3f10*/  @!P3 STG.E.U8 desc[UR36][R6.64+0x61], R75 ;  /* 0x0000614b0600b986 */ /* 0x0001e2000c101124 */
[----:B------:R-:W-:Y:S05]  /*3f20*/  @P5 BRA `(.L_x_142) ;  /* 0x00000000000c5947 */ /* 0x000fea0003800000 */
[----:B--2---:R-:W1:Y:S02]  /*3f30*/  LDG.E.U8 R157, desc[UR36][R8.64+0x68] ;  /* 0x00006824089d7981 */ /* 0x004e64000c1e1100 */
[----:B-1----:R-:W-:-:S05]  /*3f40*/  PRMT R3, R157, 0x8880, RZ ;  /* 0x000088809d037816 */ /* 0x002fca00000000ff */
[----:B------:R-:W-:-:S07]  /*3f50*/  IMAD R12, R3, R156, RZ ;  /* 0x0000009c030c7224 */ /* 0x000fce00078e02ff */
.L_x_142:
[----:B------:R-:W-:Y:S05]  /*3f60*/  BSYNC B1 ;  /* 0x0000000000017941 */ /* 0x000fea0003800000 */
.L_x_141:
[----:B-1----:R-:W-:Y:S01]  /*3f70*/  @!P5 IMAD R3, R76, R155, R12 ;  /* 0x0000009b4c03d224 */ /* 0x002fe200078e020c */
[----:B------:R-:W-:Y:S04]  /*3f80*/  BSSY B1, `(.L_x_143) ;  /* 0x0000006000017945 */ /* 0x000fe80003800000 */
[----:B------:R1:W-:Y:S01]  /*3f90*/  @!P5 STG.E.U8 desc[UR36][R4.64+0x68], R3 ;  /* 0x000068030400d986 */ /* 0x0003e2000c101124 */
[----:B------:R-:W-:Y:S05]  /*3fa0*/  @P2 BRA `(.L_x_144) ;  /* 0x00000000000c2947 */ /* 0x000fea0003800000 */
[----:B--2---:R-:W1:Y:S02]  /*3fb0*/  LDG.E.U8 R157, desc[UR36][R8.64+0x69] ;  /* 0x00006924089d7981 */ /* 0x004e64000c1e1100 */
[----:B-1----:R-:W-:-:S05]  /*3fc0*/  PRMT R3, R157, 0x8880, RZ ;  /* 0x000088809d037816 */ /* 0x002fca00000000ff */
[----:B------:R-:W-:-:S07]  /*3fd0*/  IMAD R12, R3, R156, RZ ;  /* 0x0000009c030c7224 */ /* 0x000fce00078e02ff */
.L_x_144:
[----:B------:R-:W-:Y:S05]  /*3fe0*/  BSYNC B1 ;  /* 0x0000000000017941 */ /* 0x000fea0003800000 */
.L_x_143:
        /* <DEDUP_REMOVED lines=11> */
.L_x_146:
[----:B------:R-:W-:Y:S05]  /*40a0*/  BSYNC B1 ;  /* 0x0000000000017941 */ /* 0x000fea0003800000 */
.L_x_145:
[----:B-1----:R-:W-:Y:S01]  /*40b0*/  @!P4 IMAD R3, R78, R155, R12 ;  /* 0x0000009b4e03c224 */ /* 0x002fe200078e020c */
[----:B------:R-:W-:Y:S04]  /*40c0*/  BSSY B1, `(.L_x_147) ;  /* 0x0000006000017945 */ /* 0x000fe80003800000 */
[----:B------:R1:W-:Y:S01]  /*40d0*/  @!P4 STG.E.U8 desc[UR36][R6.64+0x68], R3 ;  /* 0x000068030600c986 */ /* 0x0003e2000c101124 */
[----:B------:R-:W-:Y:S05]  /*40e0*/  @P3 BRA `(.L_x_148) ;  /* 0x00000000000c3947 */ /* 0x000fea0003800000 */
[----:B--2---:R-:W1:Y:S02]  /*40f0*/  LDG.E.U8 R157, desc[UR36][R10.64+0x69] ;  /* 0x000069240a9d7981 */ /* 0x004e64000c1e1100 */
[----:B-1----:R-:W-:-:S05]  /*4100*/  PRMT R3, R157, 0x8880, RZ ;  /* 0x000088809d037816 */ /* 0x002fca00000000ff */
[----:B------:R-:W-:-:S07]  /*4110*/  IMAD R12, R3, R156, RZ ;  /* 0x0000009c030c7224 */ /* 0x000fce00078e02ff */
.L_x_148:
[----:B------:R-:W-:Y:S05]  /*4120*/  BSYNC B1 ;  /* 0x0000000000017941 */ /* 0x000fea0003800000 */
.L_x_147:
[----:B------:R-:W-:Y:S01]  /*4130*/  @!P3 IMAD R79, R79, R155, R12 ;  /* 0x0000009b4f4fb224 */ /* 0x000fe200078e020c */
[----:B------:R-:W-:Y:S04]  /*4140*/  BSSY B1, `(.L_x_149) ;  /* 0x0000006000017945 */ /* 0x000fe80003800000 */
[----:B------:R0:W-:Y:S01]  /*4150*/  @!P3 STG.E.U8 desc[UR36][R6.64+0x69], R79 ;  /* 0x0000694f0600b986 */ /* 0x0001e2000c101124 */
[----:B------:R-:W-:Y:S05]  /*4160*/  @P5 BRA `(.L_x_150) ;  /* 0x00000000000c5947 */ /* 0x000fea0003800000 */
[----:B--2---:R-:W1:Y:S02]  /*4170*/  LDG.E.U8 R157, desc[UR36][R8.64+0x70] ;  /* 0x00007024089d7981 */ /* 0x004e64000c1e1100 */
[----:B-1----:R-:W-:-:S05]  /*4180*/  PRMT R3, R157, 0x8880, RZ ;  /* 0x000088809d037816 */ /* 0x002fca00000000ff */
[----:B------:R-:W-:-:S07]  /*4190*/  IMAD R12, R3, R156, RZ ;  /* 0x0000009c030c7224 */ /* 0x000fce00078e02ff */
.L_x_150:
[----:B------:R-:W-:Y:S05]  /*41a0*/  BSYNC B1 ;  /* 0x0000000000017941 */ /* 0x000fea0003800000 */
.L_x_149:
[----:B-1----:R-:W-:Y:S01]  /*41b0*/  @!P5 IMAD R3, R80, R155, R12 ;  /* 0x0000009b5003d224 */ /* 0x002fe200078e020c */
[----:B------:R-:W-:Y:S04]  /*41c0*/  BSSY B1, `(.L_x_151) ;  /* 0x0000006000017945 */ /* 0x000fe80003800000 */
[----:B------:R1:W-:Y:S01]  /*41d0*/  @!P5 STG.E.U8 desc[UR36][R4.64+0x70], R3 ;  /* 0x000070030400d986 */ /* 0x0003e2000c101124 */
[----:B------:R-:W-:Y:S05]  /*41e0*/  @P2 BRA `(.L_x_152) ;  /* 0x00000000000c2947 */ /* 0x000fea0003800000 */
[----:B--2---:R-:W1:Y:S02]  /*41f0*/  LDG.E.U8 R157, desc[UR36][R8.64+0x71] ;  /* 0x00007124089d7981 */ /* 0x004e64000c1e1100 */
[----:B-1----:R-:W-:-:S05]  /*4200*/  PRMT R3, R157, 0x8880, RZ ;  /* 0x000088809d037816 */ /* 0x002fca00000000ff */
[----:B------:R-:W-:-:S07]  /*4210*/  IMAD R12, R3, R156, RZ ;  /* 0x0000009c030c7224 */ /* 0x000fce00078e02ff */
.L_x_152:
[----:B------:R-:W-:Y:S05]  /*4220*/  BSYNC B1 ;  /* 0x0000000000017941 */ /* 0x000fea0003800000 */
.L_x_151:
        /* <DEDUP_REMOVED lines=11> */
.L_x_154:
[----:B------:R-:W-:Y:S05]  /*42e0*/  BSYNC B1 ;  /* 0x0000000000017941 */ /* 0x000fea0003800000 */
.L_x_153:
[----:B-1----:R-:W-:Y:S01]  /*42f0*/  @!P4 IMAD R3, R82, R155, R12 ;  /* 0x0000009b5203c224 */ /* 0x002fe200078e020c */
[----:B------:R-:W-:Y:S04]  /*4300*/  BSSY B1, `(.L_x_155) ;  /* 0x0000006000017945 */ /* 0x000fe80003800000 */
[----:B------:R1:W-:Y:S01]  /*4310*/  @!P4 STG.E.U8 desc[UR36][R6.64+0x70], R3 ;  /* 0x000070030600c986 */ /* 0x0003e2000c101124 */
[----:B------:R-:W-:Y:S05]  /*4320*/  @P3 BRA `(.L_x_156) ;  /* 0x00000000000c3947 */ /* 0x000fea0003800000 */
[----:B--2---:R-:W1:Y:S02]  /*4330*/  LDG.E.U8 R157, desc[UR36][R10.64+0x71] ;  /* 0x000071240a9d7981 */ /* 0x004e64000c1e1100 */
[----:B-1----:R-:W-:-:S05]  /*4340*/  PRMT R3, R157, 0x8880, RZ ;  /* 0x000088809d037816 */ /* 0x002fca00000000ff */
[----:B------:R-:W-:-:S07]  /*4350*/  IMAD R12, R3, R156, RZ ;  /* 0x0000009c030c7224 */ /* 0x000fce00078e02ff */
.L_x_156:
[----:B------:R-:W-:Y:S05]  /*4360*/  BSYNC B1 ;  /* 0x0000000000017941 */ /* 0x000fea0003800000 */
.L_x_155:
[----:B------:R-:W-:Y:S01]  /*4370*/  @!P3 IMAD R83, R83, R155, R12 ;  /* 0x0000009b5353b224 */ /* 0x000fe200078e020c */
[----:B------:R-:W-:Y:S04]  /*4380*/  BSSY B1, `(.L_x_157) ;  /* 0x0000006000017945 */ /* 0x000fe80003800000 */
[----:B------:R0:W-:Y:S01]  /*4390*/  @!P3 STG.E.U8 desc[UR36][R6.64+0x71], R83 ;  /* 0x000071530600b986 */ /* 0x0001e2000c101124 */
[----:B------:R-:W-:Y:S05]  /*43a0*/  @P5 BRA `(.L_x_158) ;  /* 0x00000000000c5947 */ /* 0x000fea0003800000 */
[----:B--2---:R-:W1:Y:S02]  /*43b0*/  LDG.E.U8 R157, desc[UR36][R8.64+0x78] ;  /* 0x00007824089d7981 */ /* 0x004e64000c1e1100 */
[----:B-1----:R-:W-:-:S05]  /*43c0*/  PRMT R3, R157, 0x8880, RZ ;  /* 0x000088809d037816 */ /* 0x002fca00000000ff */
[----:B------:R-:W-:-:S07]  /*43d0*/  IMAD R12, R3, R156, RZ ;  /* 0x0000009c030c7224 */ /* 0x000fce00078e02ff */
.L_x_158:
[----:B------:R-:W-:Y:S05]  /*43e0*/  BSYNC B1 ;  /* 0x0000000000017941 */ /* 0x000fea0003800000 */
.L_x_157:
[----:B-1----:R-:W-:Y:S01]  /*43f0*/  @!P5 IMAD R3, R84, R155, R12 ;  /* 0x0000009b5403d224 */ /* 0x002fe200078e020c */
[----:B------:R-:W-:Y:S04]  /*4400*/  BSSY B1, `(.L_x_159) ;  /* 0x0000006000017945 */ /* 0x000fe80003800000 */
[----:B------:R1:W-:Y:S01]  /*4410*/  @!P5 STG.E.U8 desc[UR36][R4.64+0x78], R3 ;  /* 0x000078030400d986 */ /* 0x0003e2000c101124 */
[----:B------:R-:W-:Y:S05]  /*4420*/  @P2 BRA `(.L_x_160) ;  /* 0x00000000000c2947 */ /* 0x000fea0003800000 */
[----:B--2---:R-:W1:Y:S02]  /*4430*/  LDG.E.U8 R157, desc[UR36][R8.64+0x79] ;  /* 0x00007924089d7981 */ /* 0x004e64000c1e1100 */
[----:B-1----:R-:W-:-:S05]  /*4440*/  PRMT R3, R157, 0x8880, RZ ;  /* 0x000088809d037816 */ /* 0x002fca00000000ff */
[----:B------:R-:W-:-:S07]  /*4450*/  IMAD R12, R3, R156, RZ ;  /* 0x0000009c030c7224 */ /* 0x000fce00078e02ff */
.L_x_160:
[----:B------:R-:W-:Y:S05]  /*4460*/  BSYNC B1 ;  /* 0x0000000000017941 */ /* 0x000fea0003800000 */
.L_x_159:
        /* <DEDUP_REMOVED lines=11> */
.L_x_162:
[----:B------:R-:W-:Y:S05]  /*4520*/  BSYNC B1 ;  /* 0x0000000000017941 */ /* 0x000fea0003800000 */
.L_x_161:
[----:B-1----:R-:W-:Y:S01]  /*4530*/  @!P4 IMAD R3, R86, R155, R12 ;  /* 0x0000009b5603c224 */ /* 0x002fe200078e020c */
[----:B------:R-:W-:Y:S04]  /*4540*/  BSSY B1, `(.L_x_163) ;  /* 0x0000006000017945 */ /* 0x000fe80003800000 */
[----:B------:R1:W-:Y:S01]  /*4550*/  @!P4 STG.E.U8 desc[UR36][R6.64+0x78], R3 ;  /* 0x000078030600c986 */ /* 0x0003e2000c101124 */
[----:B------:R-:W-:Y:S05]  /*4560*/  @P3 BRA `(.L_x_164) ;  /* 0x00000000000c3947 */ /* 0x000fea0003800000 */
[----:B--2---:R-:W1:Y:S02]  /*4570*/  LDG.E.U8 R157, desc[UR36][R10.64+0x79] ;  /* 0x000079240a9d7981 */ /* 0x004e64000c1e1100 */
[----:B-1----:R-:W-:-:S05]  /*4580*/  PRMT R3, R157, 0x8880, RZ ;  /* 0x000088809d037816 */ /* 0x002fca00000000ff */
[----:B------:R-:W-:-:S07]  /*4590*/  IMAD R12, R3, R156, RZ ;  /* 0x0000009c030c7224 */ /* 0x000fce00078e02ff */
.L_x_164:
[----:B------:R-:W-:Y:S05]  /*45a0*/  BSYNC B1 ;  /* 0x0000000000017941 */ /* 0x000fea0003800000 */
.L_x_163:
[----:B------:R-:W-:Y:S01]  /*45b0*/  @!P3 IMAD R87, R87, R155, R12 ;  /* 0x0000009b5757b224 */ /* 0x000fe200078e020c */
[----:B------:R-:W-:Y:S04]  /*45c0*/  BSSY B1, `(.L_x_165) ;  /* 0x0000006000017945 */ /* 0x000fe80003800000 */
[----:B------:R0:W-:Y:S01]  /*45d0*/  @!P3 STG.E.U8 desc[UR36][R6.64+0x79], R87 ;  /* 0x000079570600b986 */ /* 0x0001e2000c101124 */
[----:B------:R-:W-:Y:S05]  /*45e0*/  @P5 BRA `(.L_x_166) ;  /* 0x00000000000c5947 */ /* 0x000fea0003800000 */
[----:B--2---:R-:W1:Y:S02]  /*45f0*/  LDG.E.U8 R157, desc[UR36][R8.64+0x80] ;  /* 0x00008024089d7981 */ /* 0x004e64000c1e1100 */
[----:B-1----:R-:W-:-:S05]  /*4600*/  PRMT R3, R157, 0x8880, RZ ;  /* 0x000088809d037816 */ /* 0x002fca00000000ff */
[----:B------:R-:W-:-:S07]  /*4610*/  IMAD R12, R3, R156, RZ ;  /* 0x0000009c030c7224 */ /* 0x000fce00078e02ff */
.L_x_166:
[----:B------:R-:W-:Y:S05]  /*4620*/  BSYNC B1 ;  /* 0x0000000000017941 */ /* 0x000fea0003800000 */
.L_x_165:
[----:B-1----:R-:W-:Y:S01]  /*4630*/  @!P5 IMAD R3, R88, R155, R12 ;  /* 0x0000009b5803d224 */ /* 0x002fe200078e020c */
[----:B------:R-:W-:Y:S04]  /*4640*/  BSSY B1, `(.L_x_167) ;  /* 0x0000006000017945 */ /* 0x000fe80003800000 */
[----:B------:R1:W-:Y:S01]  /*4650*/  @!P5 STG.E.U8 desc[UR36][R4.64+0x80], R3 ;  /* 0x000080030400d986 */ /* 0x0003e2000c101124 */
[----:B------:R-:W-:Y:S05]  /*4660*/  @P2 BRA `(.L_x_168) ;  /* 0x00000000000c2947 */ /* 0x000fea0003800000 */
[----:B--2---:R-:W1:Y:S02]  /*4670*/  LDG.E.U8 R157, desc[UR36][R8.64+0x81] ;  /* 0x00008124089d7981 */ /* 0x004e64000c1e1100 */
[----:B-1----:R-:W-:-:S05]  /*4680*/  PRMT R3, R157, 0x8880, RZ ;  /* 0x000088809d037816 */ /* 0x002fca00000000ff */
[----:B------:R-:W-:-:S07]  /*4690*/  IMAD R12, R3, R156, RZ ;  /* 0x0000009c030c7224 */ /* 0x000fce00078e02ff */
.L_x_168:
[----:B------:R-:W-:Y:S05]  /*46a0*/  BSYNC B1 ;  /* 0x0000000000017941 */ /* 0x000fea0003800000 */
.L_x_167:
        /* <DEDUP_REMOVED lines=11> */
.L_x_170:
[----:B------:R-:W-:Y:S05]  /*4760*/  BSYNC B1 ;  /* 0x0000000000017941 */ /* 0x000fea0003800000 */
.L_x_169:
[----:B-1----:R-:W-:Y:S01]  /*4770*/  @!P4 IMAD R3, R90, R155, R12 ;  /* 0x0000009b5a03c224 */ /* 0x002fe200078e020c */
[----:B------:R-:W-:Y:S04]  /*4780*/  BSSY B1, `(.L_x_171) ;  /* 0x0000006000017945 */ /* 0x000fe80003800000 */
[----:B------:R1:W-:Y:S01]  /*4790*/  @!P4 STG.E.U8 desc[UR36][R6.64+0x80], R3 ;  /* 0x000080030600c986 */ /* 0x0003e2000c101124 */
[----:B------:R-:W-:Y:S05]  /*47a0*/  @P3 BRA `(.L_x_172) ;  /* 0x00000000000c3947 */ /* 0x000fea0003800000 */
[----:B--2---:R-:W1:Y:S02]  /*47b0*/  LDG.E.U8 R157, desc[UR36][R10.64+0x81] ;  /* 0x000081240a9d7981 */ /* 0x004e64000c1e1100 */
[----:B-1----:R-:W-:-:S05]  /*47c0*/  PRMT R3, R157, 0x8880, RZ ;  /* 0x000088809d037816 */ /* 0x002fca00000000ff */
[----:B------:R-:W-:-:S07]  /*47d0*/  IMAD R12, R3, R156, RZ ;  /* 0x0000009c030c7224 */ /* 0x000fce00078e02ff */
.L_x_172:
[----:B------:R-:W-:Y:S05]  /*47e0*/  BSYNC B1 ;  /* 0x0000000000017941 */ /* 0x000fea0003800000 */
.L_x_171:
[----:B------:R-:W-:Y:S01]  /*47f0*/  @!P3 IMAD R91, R91, R155, R12 ;  /* 0x0000009b5b5bb224 */ /* 0x000fe200078e020c */
[----:B------:R-:W-:Y:S04]  /*4800*/  BSSY B1, `(.L_x_173) ;  /* 0x0000006000017945 */ /* 0x000fe80003800000 */
[----:B------:R0:W-:Y:S01]  /*4810*/  @!P3 STG.E.U8 desc[UR36][R6.64+0x81], R91 ;  /* 0x0000815b0600b986 */ /* 0x0001e2000c101124 */
[----:B------:R-:W-:Y:S05]  /*4820*/  @P5 BRA `(.L_x_174) ;  /* 0x00000000000c5947 */ /* 0x000fea0003800000 */
[----:B--2---:R-:W1:Y:S02]  /*4830*/  LDG.E.U8 R157, desc[UR36][R8.64+0x88] ;  /* 0x00008824089d7981 */ /* 0x004e64000c1e1100 */
[----:B-1----:R-:W-:-:S05]  /*4840*/  PRMT R3, R157, 0x8880, RZ ;  /* 0x000088809d037816 */ /* 0x002fca00000000ff */
[----:B------:R-:W-:-:S07]  /*4850*/  IMAD R12, R3, R156, RZ ;  /* 0x0000009c030c7224 */ /* 0x000fce00078e02ff */
.L_x_174:
[----:B------:R-:W-:Y:S05]  /*4860*/  BSYNC B1 ;  /* 0x0000000000017941 */ /* 0x000fea0003800000 */
.L_x_173:
[----:B-1----:R-:W-:Y:S01]  /*4870*/  @!P5 IMAD R3, R92, R155, R12 ;  /* 0x0000009b5c03d224 */ /* 0x002fe200078e020c */
[----:B------:R-:W-:Y:S04]  /*4880*/  BSSY B1, `(.L_x_175) ;  /* 0x0000006000017945 */ /* 0x000fe80003800000 */
[----:B------:R1:W-:Y:S01]  /*4890*/  @!P5 STG.E.U8 desc[UR36][R4.64+0x88], R3 ;  /* 0x000088030400d986 */ /* 0x0003e2000c101124 */
[----:B------:R-:W-:Y:S05]  /*48a0*/  @P2 BRA `(.L_x_176) ;  /* 0x00000000000c2947 */ /* 0x000fea0003800000 */
[----:B--2---:R-:W1:Y:S02]  /*48b0*/  LDG.E.U8 R157, desc[UR36][R8.64+0x89] ;  /* 0x00008924089d7981 */ /* 0x004e64000c1e1100 */
[----:B-1----:R-:W-:-:S05]  /*48c0*/  PRMT R3, R157, 0x8880, RZ ;  /* 0x000088809d037816 */ /* 0x002fca00000000ff */
[----:B------:R-:W-:-:S07]  /*48d0*/  IMAD R12, R3, R156, RZ ;  /* 0x0000009c030c7224 */ /* 0x000fce00078e02ff */
.L_x_176:
[----:B------:R-:W-:Y:S05]  /*48e0*/  BSYNC B1 ;  /* 0x0000000000017941 */ /* 0x000fea0003800000 */
.L_x_175:
        /* <DEDUP_REMOVED lines=11> */
.L_x_178:
[----:B------:R-:W-:Y:S05]  /*49a0*/  BSYNC B1 ;  /* 0x0000000000017941 */ /* 0x000fea0003800000 */
.L_x_177:
[----:B-1----:R-:W-:Y:S01]  /*49b0*/  @!P4 IMAD R3, R94, R155, R12 ;  /* 0x0000009b5e03c224 */ /* 0x002fe200078e020c */
[----:B------:R-:W-:Y:S04]  /*49c0*/  BSSY B1, `(.L_x_179) ;  /* 0x0000006000017945 */ /* 0x000fe80003800000 */
[----:B------:R1:W-:Y:S01]  /*49d0*/  @!P4 STG.E.U8 desc[UR36][R6.64+0x88], R3 ;  /* 0x000088030600c986 */ /* 0x0003e2000c101124 */
[----:B------:R-:W-:Y:S05]  /*49e0*/  @P3 BRA `(.L_x_180) ;  /* 0x00000000000c3947 */ /* 0x000fea0003800000 */
[----:B--2---:R-:W1:Y:S02]  /*49f0*/  LDG.E.U8 R157, desc[UR36][R10.64+0x89] ;  /* 0x000089240a9d7981 */ /* 0x004e64000c1e1100 */
[----:B-1----:R-:W-:-:S05]  /*4a00*/  PRMT R3, R157, 0x8880, RZ ;  /* 0x000088809d037816 */ /* 0x002fca00000000ff */
[----:B------:R-:W-:-:S07]  /*4a10*/  IMAD R12, R3, R156, RZ ;  /* 0x0000009c030c7224 */ /* 0x000fce00078e02ff */
.L_x_180:
[----:B------:R-:W-:Y:S05]  /*4a20*/  BSYNC B1 ;  /* 0x0000000000017941 */ /* 0x000fea0003800000 */
.L_x_179:
[----:B------:R-:W-:Y:S01]  /*4a30*/  @!P3 IMAD R95, R95, R155, R12 ;  /* 0x0000009b5f5fb224 */ /* 0x000fe200078e020c */
[----:B------:R-:W-:Y:S04]  /*4a40*/  BSSY B1, `(.L_x_181) ;  /* 0x0000006000017945 */ /* 0x000fe80003800000 */
[----:B------:R0:W-:Y:S01]  /*4a50*/  @!P3 STG.E.U8 desc[UR36][R6.64+0x89], R95 ;  /* 0x0000895f0600b986 */ /* 0x0001e2000c101124 */
[----:B------:R-:W-:Y:S05]  /*4a60*/  @P5 BRA `(.L_x_182) ;  /* 0x00000000000c5947 */ /* 0x000fea0003800000 */
[----:B--2---:R-:W1:Y:S02]  /*4a70*/  LDG.E.U8 R157, desc[UR36][R8.64+0x90] ;  /* 0x00009024089d7981 */ /* 0x004e64000c1e1100 */
[----:B-1----:R-:W-:-:S05]  /*4a80*/  PRMT R3, R157, 0x8880, RZ ;  /* 0x000088809d037816 */ /* 0x002fca00000000ff */
[----:B------:R-:W-:-:S07]  /*4a90*/  IMAD R12, R3, R156, RZ ;  /* 0x0000009c030c7224 */ /* 0x000fce00078e02ff */
.L_x_182:
[----:B------:R-:W-:Y:S05]  /*4aa0*/  BSYNC B1 ;  /* 0x0000000000017941 */ /* 0x000fea0003800000 */
.L_x_181:
[----:B-1----:R-:W-:Y:S01]  /*4ab0*/  @!P5 IMAD R3, R96, R155, R12 ;  /* 0x0000009b6003d224 */ /* 0x002fe200078e020c */
[----:B------:R-:W-:Y:S04]  /*4ac0*/  BSSY B1, `(.L_x_183) ;  /* 0x0000006000017945 */ /* 0x000fe80003800000 */
[----:B------:R1:W-:Y:S01]  /*4ad0*/  @!P5 STG.E.U8 desc[UR36][R4.64+0x90], R3 ;  /* 0x000090030400d986 */ /* 0x0003e2000c101124 */
[----:B------:R-:W-:Y:S05]  /*4ae0*/  @P2 BRA `(.L_x_184) ;  /* 0x00000000000c2947 */ /* 0x000fea0003800000 */
[----:B--2---:R-:W1:Y:S02]  /*4af0*/  LDG.E.U8 R157, desc[UR36][R8.64+0x91] ;  /* 0x00009124089d7981 */ /* 0x004e64000c1e1100 */
[----:B-1----:R-:W-:-:S05]  /*4b00*/  PRMT R3, R157, 0x8880, RZ ;  /* 0x000088809d037816 */ /* 0x002fca00000000ff */
[----:B------:R-:W-:-:S07]  /*4b10*/  IMAD R12, R3, R156, RZ ;  /* 0x0000009c030c7224 */ /* 0x000fce00078e02ff */
.L_x_184:
[----:B------:R-:W-:Y:S05]  /*4b20*/  BSYNC B1 ;  /* 0x0000000000017941 */ /* 0x000fea0003800000 */
.L_x_183:
        /* <DEDUP_REMOVED lines=11> */
.L_x_186:
[----:B------:R-:W-:Y:S05]  /*4be0*/  BSYNC B1 ;  /* 0x0000000000017941 */ /* 0x000fea0003800000 */
.L_x_185:
[----:B-1----:R-:W-:Y:S01]  /*4bf0*/  @!P4 IMAD R3, R98, R155, R12 ;  /* 0x0000009b6203c224 */ /* 0x002fe200078e020c */
[----:B------:R-:W-:Y:S04]  /*4c00*/  BSSY B1, `(.L_x_187) ;  /* 0x0000006000017945 */ /* 0x000fe80003800000 */
[----:B------:R1:W-:Y:S01]  /*4c10*/  @!P4 STG.E.U8 desc[UR36][R6.64+0x90], R3 ;  /* 0x000090030600c986 */ /* 0x0003e2000c101124 */
[----:B------:R-:W-:Y:S05]  /*4c20*/  @P3 BRA `(.L_x_188) ;  /* 0x00000000000c3947 */ /* 0x000fea0003800000 */
[----:B--2---:R-:W1:Y:S02]  /*4c30*/  LDG.E.U8 R157, desc[UR36][R10.64+0x91] ;  /* 0x000091240a9d7981 */ /* 0x004e64000c1e1100 */
[----:B-1----:R-:W-:-:S05]  /*4c40*/  PRMT R3, R157, 0x8880, RZ ;  /* 0x000088809d037816 */ /* 0x002fca00000000ff */
[----:B------:R-:W-:-:S07]  /*4c50*/  IMAD R12, R3, R156, RZ ;  /* 0x0000009c030c7224 */ /* 0x000fce00078e02ff */
.L_x_188:
[----:B------:R-:W-:Y:S05]  /*4c60*/  BSYNC B1 ;  /* 0x0000000000017941 */ /* 0x000fea0003800000 */
.L_x_187:
[----:B------:R-:W-:Y:S01]  /*4c70*/  @!P3 IMAD R99, R99, R155, R12 ;  /* 0x0000009b6363b224 */ /* 0x000fe200078e020c */
[----:B------:R-:W-:Y:S04]  /*4c80*/  BSSY B1, `(.L_x_189) ;  /* 0x0000006000017945 */ /* 0x000fe80003800000 */
[----:B------:R0:W-:Y:S01]  /*4c90*/  @!P3 STG.E.U8 desc[UR36][R6.64+0x91], R99 ;  /* 0x000091630600b986 */ /* 0x0001e2000c101124 */
[----:B------:R-:W-:Y:S05]  /*4ca0*/  @P5 BRA `(.L_x_190) ;  /* 0x00000000000c5947 */ /* 0x000fea0003800000 */
[----:B--2---:R-:W1:Y:S02]  /*4cb0*/  LDG.E.U8 R157, desc[UR36][R8.64+0x98] ;  /* 0x00009824089d7981 */ /* 0x004e64000c1e1100 */
[----:B-1----:R-:W-:-:S05]  /*4cc0*/  PRMT R3, R157, 0x8880, RZ ;  /* 0x000088809d037816 */ /* 0x002fca00000000ff */
[----:B------:R-:W-:-:S07]  /*4cd0*/  IMAD R12, R3, R156, RZ ;  /* 0x0000009c030c7224 */ /* 0x000fce00078e02ff */
.L_x_190:
[----:B------:R-:W-:Y:S05]  /*4ce0*/  BSYNC B1 ;  /* 0x0000000000017941 */ /* 0x000fea0003800000 */
.L_x_189:
[----:B-1----:R-:W-:Y:S01]  /*4cf0*/  @!P5 IMAD R3, R100, R155, R12 ;  /* 0x0000009b6403d224 */ /* 0x002fe200078e020c */
[----:B------:R-:W-:Y:S04]  /*4d00*/  BSSY B1, `(.L_x_191) ;  /* 0x0000006000017945 */ /* 0x000fe80003800000 */
[----:B------:R1:W-:Y:S01]  /*4d10*/  @!P5 STG.E.U8 desc[UR36][R4.64+0x98], R3 ;  /* 0x000098030400d986 */ /* 0x0003e2000c101124 */
[----:B------:R-:W-:Y:S05]  /*4d20*/  @P2 BRA `(.L_x_192) ;  /* 0x00000000000c2947 */ /* 0x000fea0003800000 */
[----:B--2---:R-:W1:Y:S02]  /*4d30*/  LDG.E.U8 R157, desc[UR36][R8.64+0x99] ;  /* 0x00009924089d7981 */ /* 0x004e64000c1e1100 */
[----:B-1----:R-:W-:-:S05]  /*4d40*/  PRMT R3, R157, 0x8880, RZ ;  /* 0x000088809d037816 */ /* 0x002fca00000000ff */
[----:B------:R-:W-:-:S07]  /*4d50*/  IMAD R12, R3, R156, RZ ;  /* 0x0000009c030c7224 */ /* 0x000fce00078e02ff */
.L_x_192:
[----:B------:R-:W-:Y:S05]  /*4d60*/  BSYNC B1 ;  /* 0x0000000000017941 */ /* 0x000fea0003800000 */
.L_x_191:
        /* <DEDUP_REMOVED lines=11> */
.L_x_194:
[----:B------:R-:W-:Y:S05]  /*4e20*/  BSYNC B1 ;  /* 0x0000000000017941 */ /* 0x000fea0003800000 */
.L_x_193:
[----:B-1----:R-:W-:Y:S01]  /*4e30*/  @!P4 IMAD R3, R102, R155, R12 ;  /* 0x0000009b6603c224 */ /* 0x002fe200078e020c */
[----:B------:R-:W-:Y:S04]  /*4e40*/  BSSY B1, `(.L_x_195) ;  /* 0x0000006000017945 */ /* 0x000fe80003800000 */
[----:B------:R1:W-:Y:S01]  /*4e50*/  @!P4 STG.E.U8 desc[UR36][R6.64+0x98], R3 ;  /* 0x000098030600c986 */ /* 0x0003e2000c101124 */
[----:B------:R-:W-:Y:S05]  /*4e60*/  @P3 BRA `(.L_x_196) ;  /* 0x00000000000c3947 */ /* 0x000fea0003800000 */
[----:B--2---:R-:W1:Y:S02]  /*4e70*/  LDG.E.U8 R157, desc[UR36][R10.64+0x99] ;  /* 0x000099240a9d7981 */ /* 0x004e64000c1e1100 */
[----:B-1----:R-:W-:-:S05]  /*4e80*/  PRMT R3, R157, 0x8880, RZ ;  /* 0x000088809d037816 */ /* 0x002fca00000000ff */
[----:B------:R-:W-:-:S07]  /*4e90*/  IMAD R12, R3, R156, RZ ;  /* 0x0000009c030c7224 */ /* 0x000fce00078e02ff */
.L_x_196:
[----:B------:R-:W-:Y:S05]  /*4ea0*/  BSYNC B1 ;  /* 0x0000000000017941 */ /* 0x000fea0003800000 */
.L_x_195:
[----:B------:R-:W-:Y:S01]  /*4eb0*/  @!P3 IMAD R103, R103, R155, R12 ;  /* 0x0000009b6767b224 */ /* 0x000fe200078e020c */
[----:B------:R-:W-:Y:S04]  /*4ec0*/  BSSY B1, `(.L_x_197) ;  /* 0x0000006000017945 */ /* 0x000fe80003800000 */
[----:B------:R0:W-:Y:S01]  /*4ed0*/  @!P3 STG.E.U8 desc[UR36][R6.64+0x99], R103 ;  /* 0x000099670600b986 */ /* 0x0001e2000c101124 */
[----:B------:R-:W-:Y:S05]  /*4ee0*/  @P5 BRA `(.L_x_198) ;  /* 0x00000000000c5947 */ /* 0x000fea0003800000 */
[----:B--2---:R-:W1:Y:S02]  /*4ef0*/  LDG.E.U8 R157, desc[UR36][R8.64+0xa0] ;  /* 0x0000a024089d7981 */ /* 0x004e64000c1e1100 */
[----:B-1----:R-:W-:-:S05]  /*4f00*/  PRMT R3, R157, 0x8880, RZ ;  /* 0x000088809d037816 */ /* 0x002fca00000000ff */
[----:B------:R-:W-:-:S07]  /*4f10*/  IMAD R12, R3, R156, RZ ;  /* 0x0000009c030c7224 */ /* 0x000fce00078e02ff */
.L_x_198:
[----:B------:R-:W-:Y:S05]  /*4f20*/  BSYNC B1 ;  /* 0x0000000000017941 */ /* 0x000fea0003800000 */
.L_x_197:
[----:B-1----:R-:W-:Y:S01]  /*4f30*/  @!P5 IMAD R3, R104, R155, R12 ;  /* 0x0000009b6803d224 */ /* 0x002fe200078e020c */
[----:B------:R-:W-:Y:S04]  /*4f40*/  BSSY B1, `(.L_x_199) ;  /* 0x0000006000017945 */ /* 0x000fe80003800000 */
[----:B------:R1:W-:Y:S01]  /*4f50*/  @!P5 STG.E.U8 desc[UR36][R4.64+0xa0], R3 ;  /* 0x0000a0030400d986 */ /* 0x0003e2000c101124 */
[----:B------:R-:W-:Y:S05]  /*4f60*/  @P2 BRA `(.L_x_200) ;  /* 0x00000000000c2947 */ /* 0x000fea0003800000 */
[----:B--2---:R-:W1:Y:S02]  /*4f70*/  LDG.E.U8 R157, desc[UR36][R8.64+0xa1] ;  /* 0x0000a124089d7981 */ /* 0x004e64000c1e1100 */
[----:B-1----:R-:W-:-:S05]  /*4f80*/  PRMT R3, R157, 0x8880, RZ ;  /* 0x000088809d037816 */ /* 0x002fca00000000ff */
[----:B------:R-:W-:-:S07]  /*4f90*/  IMAD R12, R3, R156, RZ ;  /* 0x0000009c030c7224 */ /* 0x000fce00078e02ff */
.L_x_200:
[----:B------:R-:W-:Y:S05]  /*4fa0*/  BSYNC B1 ;  /* 0x0000000000017941 */ /* 0x000fea0003800000 */
.L_x_199:
        /* <DEDUP_REMOVED lines=11> */
.L_x_202:
[----:B------:R-:W-:Y:S05]  /*5060*/  BSYNC B1 ;  /* 0x0000000000017941 */ /* 0x000fea0003800000 */
.L_x_201:
[----:B-1----:R-:W-:Y:S01]  /*5070*/  @!P4 IMAD R3, R106, R155, R12 ;  /* 0x0000009b6a03c224 */ /* 0x002fe200078e020c */
[----:B------:R-:W-:Y:S04]  /*5080*/  BSSY B1, `(.L_x_203) ;  /* 0x0000006000017945 */ /* 0x000fe80003800000 */
[----:B------:R1:W-:Y:S01]  /*5090*/  @!P4 STG.E.U8 desc[UR36][R6.64+0xa0], R3 ;  /* 0x0000a0030600c986 */ /* 0x0003e2000c101124 */
[----:B------:R-:W-:Y:S05]  /*50a0*/  @P3 BRA `(.L_x_204) ;  /* 0x00000000000c3947 */ /* 0x000fea0003800000 */
[----:B--2---:R-:W1:Y:S02]  /*50b0*/  LDG.E.U8 R157, desc[UR36][R10.64+0xa1] ;  /* 0x0000a1240a9d7981 */ /* 0x004e64000c1e1100 */
[----:B-1----:R-:W-:-:S05]  /*50c0*/  PRMT R3, R157, 0x8880, RZ ;  /* 0x000088809d037816 */ /* 0x002fca00000000ff */
[----:B------:R-:W-:-:S07]  /*50d0*/  IMAD R12, R3, R156, RZ ;  /* 0x0000009c030c7224 */ /* 0x000fce00078e02ff */
.L_x_204:
[----:B------:R-:W-:Y:S05]  /*50e0*/  BSYNC B1 ;  /* 0x0000000000017941 */ /* 0x000fea0003800000 */
.L_x_203:
[----:B------:R-:W-:Y:S01]  /*50f0*/  @!P3 IMAD R107, R107, R155, R12 ;  /* 0x0000009b6b6bb224 */ /* 0x000fe200078e020c */
[----:B------:R-:W-:Y:S04]  /*5100*/  BSSY B1, `(.L_x_205) ;  /* 0x0000006000017945 */ /* 0x000fe80003800000 */
[----:B------:R0:W-:Y:S01]  /*5110*/  @!P3 STG.E.U8 desc[UR36][R6.64+0xa1], R107 ;  /* 0x0000a16b0600b986 */ /* 0x0001e2000c101124 */
[----:B------:R-:W-:Y:S05]  /*5120*/  @P5 BRA `(.L_x_206) ;  /* 0x00000000000c5947 */ /* 0x000fea0003800000 */
[----:B--2---:R-:W1:Y:S02]  /*5130*/  LDG.E.U8 R157, desc[UR36][R8.64+0xa8] ;  /* 0x0000a824089d7981 */ /* 0x004e64000c1e1100 */
[----:B-1----:R-:W-:-:S05]  /*5140*/  PRMT R3, R157, 0x8880, RZ ;  /* 0x000088809d037816 */ /* 0x002fca00000000ff */
[----:B------:R-:W-:-:S07]  /*5150*/  IMAD R12, R3, R156, RZ ;  /* 0x0000009c030c7224 */ /* 0x000fce00078e02ff */
.L_x_206:
[----:B------:R-:W-:Y:S05]  /*5160*/  BSYNC B1 ;  /* 0x0000000000017941 */ /* 0x000fea0003800000 */
.L_x_205:
[----:B-1----:R-:W-:Y:S01]  /*5170*/  @!P5 IMAD R3, R108, R155, R12 ;  /* 0x0000009b6c03d224 */ /* 0x002fe200078e020c */
[----:B------:R-:W-:Y:S04]  /*5180*/  BSSY B1, `(.L_x_207) ;  /* 0x0000006000017945 */ /* 0x000fe80003800000 */
[----:B------:R1:W-:Y:S01]  /*5190*/  @!P5 STG.E.U8 desc[UR36][R4.64+0xa8], R3 ;  /* 0x0000a8030400d986 */ /* 0x0003e2000c101124 */
[----:B------:R-:W-:Y:S05]  /*51a0*/  @P2 BRA `(.L_x_208) ;  /* 0x00000000000c2947 */ /* 0x000fea0003800000 */
[----:B--2---:R-:W1:Y:S02]  /*51b0*/  LDG.E.U8 R157, desc[UR36][R8.64+0xa9] ;  /* 0x0000a924089d7981 */ /* 0x004e64000c1e1100 */
[----:B-1----:R-:W-:-:S05]  /*51c0*/  PRMT R3, R157, 0x8880, RZ ;  /* 0x000088809d037816 */ /* 0x002fca00000000ff */
[----:B------:R-:W-:-:S07]  /*51d0*/  IMAD R12, R3, R156, RZ ;  /* 0x0000009c030c7224 */ /* 0x000fce00078e02ff */
.L_x_208:
[----:B------:R-:W-:Y:S05]  /*51e0*/  BSYNC B1 ;  /* 0x0000000000017941 */ /* 0x000fea0003800000 */
.L_x_207:
        /* <DEDUP_REMOVED lines=11> */
.L_x_210:
[----:B------:R-:W-:Y:S05]  /*52a0*/  BSYNC B1 ;  /* 0x0000000000017941 */ /* 0x000fea0003800000 */
.L_x_209:
[----:B-1----:R-:W-:Y:S01]  /*52b0*/  @!P4 IMAD R3, R110, R155, R12 ;  /* 0x0000009b6e03c224 */ /* 0x002fe200078e020c */
[----:B------:R-:W-:Y:S04]  /*52c0*/  BSSY B1, `(.L_x_211) ;  /* 0x0000006000017945 */ /* 0x000fe80003800000 */
[----:B------:R1:W-:Y:S01]  /*52d0*/  @!P4 STG.E.U8 desc[UR36][R6.64+0xa8], R3 ;  /* 0x0000a8030600c986 */ /* 0x0003e2000c101124 */
[----:B------:R-:W-:Y:S05]  /*52e0*/  @P3 BRA `(.L_x_212) ;  /* 0x00000000000c3947 */ /* 0x000fea0003800000 */
[----:B--2---:R-:W1:Y:S02]  /*52f0*/  LDG.E.U8 R157, desc[UR36][R10.64+0xa9] ;  /* 0x0000a9240a9d7981 */ /* 0x004e64000c1e1100 */
[----:B-1----:R-:W-:-:S05]  /*5300*/  PRMT R3, R157, 0x8880, RZ ;  /* 0x000088809d037816 */ /* 0x002fca00000000ff */
[----:B------:R-:W-:-:S07]  /*5310*/  IMAD R12, R3, R156, RZ ;  /* 0x0000009c030c7224 */ /* 0x000fce00078e02ff */
.L_x_212:
[----:B------:R-:W-:Y:S05]  /*5320*/  BSYNC B1 ;  /* 0x0000000000017941 */ /* 0x000fea0003800000 */
.L_x_211:
[----:B------:R-:W-:Y:S01]  /*5330*/  @!P3 IMAD R111, R111, R155, R12 ;  /* 0x0000009b6f6fb224 */ /* 0x000fe200078e020c */
[----:B------:R-:W-:Y:S04]  /*5340*/  BSSY B1, `(.L_x_213) ;  /* 0x0000006000017945 */ /* 0x000fe80003800000 */
[----:B------:R0:W-:Y:S01]  /*5350*/  @!P3 STG.E.U8 desc[UR36][R6.64+0xa9], R111 ;  /* 0x0000a96f0600b986 */ /* 0x0001e2000c101124 */
[----:B------:R-:W-:Y:S05]  /*5360*/  @P5 BRA `(.L_x_214) ;  /* 0x00000000000c5947 */ /* 0x000fea0003800000 */
[----:B--2---:R-:W1:Y:S02]  /*5370*/  LDG.E.U8 R157, desc[UR36][R8.64+0xb0] ;  /* 0x0000b024089d7981 */ /* 0x004e64000c1e1100 */
[----:B-1----:R-:W-:-:S05]  /*5380*/  PRMT R3, R157, 0x8880, RZ ;  /* 0x000088809d037816 */ /* 0x002fca00000000ff */
[----:B------:R-:W-:-:S07]  /*5390*/  IMAD R12, R3, R156, RZ ;  /* 0x0000009c030c7224 */ /* 0x000fce00078e02ff */
.L_x_214:
[----:B------:R-:W-:Y:S05]  /*53a0*/  BSYNC B1 ;  /* 0x0000000000017941 */ /* 0x000fea0003800000 */
.L_x_213:
[----:B-1----:R-:W-:Y:S01]  /*53b0*/  @!P5 IMAD R3, R112, R155, R12 ;  /* 0x0000009b7003d224 */ /* 0x002fe200078e020c */
[----:B------:R-:W-:Y:S04]  /*53c0*/  BSSY B1, `(.L_x_215) ;  /* 0x0000006000017945 */ /* 0x000fe80003800000 */
[----:B------:R1:W-:Y:S01]  /*53d0*/  @!P5 STG.E.U8 desc[UR36][R4.64+0xb0], R3 ;  /* 0x0000b0030400d986 */ /* 0x0003e2000c101124 */
[----:B------:R-:W-:Y:S05]  /*53e0*/  @P2 BRA `(.L_x_216) ;  /* 0x00000000000c2947 */ /* 0x000fea0003800000 */
[----:B--2---:R-:W1:Y:S02]  /*53f0*/  LDG.E.U8 R157, desc[UR36][R8.64+0xb1] ;  /* 0x0000b124089d7981 */ /* 0x004e64000c1e1100 */
[----:B-1----:R-:W-:-:S05]  /*5400*/  PRMT R3, R157, 0x8880, RZ ;  /* 0x000088809d037816 */ /* 0x002fca00000000ff */
[----:B------:R-:W-:-:S07]  /*5410*/  IMAD R12, R3, R156, RZ ;  /* 0x0000009c030c7224 */ /* 0x000fce00078e02ff */
.L_x_216:
[----:B------:R-:W-:Y:S05]  /*5420*/  BSYNC B1 ;  /* 0x0000000000017941 */ /* 0x000fea0003800000 */
.L_x_215:
        /* <DEDUP_REMOVED lines=11> */
.L_x_218:
[----:B------:R-:W-:Y:S05]  /*54e0*/  BSYNC B1 ;  /* 0x0000000000017941 */ /* 0x000fea0003800000 */
.L_x_217:
[----:B-1----:R-:W-:Y:S01]  /*54f0*/  @!P4 IMAD R3, R114, R155, R12 ;  /* 0x0000009b7203c224 */ /* 0x002fe200078e020c */
[----:B------:R-:W-:Y:S04]  /*5500*/  BSSY B1, `(.L_x_219) ;  /* 0x0000006000017945 */ /* 0x000fe80003800000 */
[----:B------:R1:W-:Y:S01]  /*5510*/  @!P4 STG.E.U8 desc[UR36][R6.64+0xb0], R3 ;  /* 0x0000b0030600c986 */ /* 0x0003e2000c101124 */
[----:B------:R-:W-:Y:S05]  /*5520*/  @P3 BRA `(.L_x_220) ;  /* 0x00000000000c3947 */ /* 0x000fea0003800000 */
[----:B--2---:R-:W1:Y:S02]  /*5530*/  LDG.E.U8 R157, desc[UR36][R10.64+0xb1] ;  /* 0x0000b1240a9d7981 */ /* 0x004e64000c1e1100 */
[----:B-1----:R-:W-:-:S05]  /*5540*/  PRMT R3, R157, 0x8880, RZ ;  /* 0x000088809d037816 */ /* 0x002fca00000000ff */
[----:B------:R-:W-:-:S07]  /*5550*/  IMAD R12, R3, R156, RZ ;  /* 0x0000009c030c7224 */ /* 0x000fce00078e02ff */
.L_x_220:
[----:B------:R-:W-:Y:S05]  /*5560*/  BSYNC B1 ;  /* 0x0000000000017941 */ /* 0x000fea0003800000 */
.L_x_219:
[----:B------:R-:W-:Y:S01]  /*5570*/  @!P3 IMAD R115, R115, R155, R12 ;  /* 0x0000009b7373b224 */ /* 0x000fe200078e020c */
[----:B------:R-:W-:Y:S04]  /*5580*/  BSSY B1, `(.L_x_221) ;  /* 0x0000006000017945 */ /* 0x000fe80003800000 */
[----:B------:R0:W-:Y:S01]  /*5590*/  @!P3 STG.E.U8 desc[UR36][R6.64+0xb1], R115 ;  /* 0x0000b1730600b986 */ /* 0x0001e2000c101124 */
[----:B------:R-:W-:Y:S05]  /*55a0*/  @P5 BRA `(.L_x_222) ;  /* 0x00000000000c5947 */ /* 0x000fea0003800000 */
[----:B--2---:R-:W1:Y:S02]  /*55b0*/  LDG.E.U8 R157, desc[UR36][R8.64+0xb8] ;  /* 0x0000b824089d7981 */ /* 0x004e64000c1e1100 */
[----:B-1----:R-:W-:-:S05]  /*55c0*/  PRMT R3, R157, 0x8880, RZ ;  /* 0x000088809d037816 */ /* 0x002fca00000000ff */
[----:B------:R-:W-:-:S07]  /*55d0*/  IMAD R12, R3, R156, RZ ;  /* 0x0000009c030c7224 */ /* 0x000fce00078e02ff */
.L_x_222:
[----:B------:R-:W-:Y:S05]  /*55e0*/  BSYNC B1 ;  /* 0x0000000000017941 */ /* 0x000fea0003800000 */
.L_x_221:
[----:B-1----:R-:W-:Y:S01]  /*55f0*/  @!P5 IMAD R3, R116, R155, R12 ;  /* 0x0000009b7403d224 */ /* 0x002fe200078e020c */
[----:B------:R-:W-:Y:S04]  /*5600*/  BSSY B1, `(.L_x_223) ;  /* 0x0000006000017945 */ /* 0x000fe80003800000 */
[----:B------:R1:W-:Y:S01]  /*5610*/  @!P5 STG.E.U8 desc[UR36][R4.64+0xb8], R3 ;  /* 0x0000b8030400d986 */ /* 0x0003e2000c101124 */
[----:B------:R-:W-:Y:S05]  /*5620*/  @P2 BRA `(.L_x_224) ;  /* 0x00000000000c2947 */ /* 0x000fea0003800000 */
[----:B--2---:R-:W1:Y:S02]  /*5630*/  LDG.E.U8 R157, desc[UR36][R8.64+0xb9] ;  /* 0x0000b924089d7981 */ /* 0x004e64000c1e1100 */
[----:B-1----:R-:W-:-:S05]  /*5640*/  PRMT R3, R157, 0x8880, RZ ;  /* 0x000088809d037816 */ /* 0x002fca00000000ff */
[----:B------:R-:W-:-:S07]  /*5650*/  IMAD R12, R3, R156, RZ ;  /* 0x0000009c030c7224 */ /* 0x000fce00078e02ff */
.L_x_224:
[----:B------:R-:W-:Y:S05]  /*5660*/  BSYNC B1 ;  /* 0x0000000000017941 */ /* 0x000fea0003800000 */
.L_x_223:
        /* <DEDUP_REMOVED lines=11> */
.L_x_226:
[----:B------:R-:W-:Y:S05]  /*5720*/  BSYNC B1 ;  /* 0x0000000000017941 */ /* 0x000fea0003800000 */
.L_x_225:
[----:B-1----:R-:W-:Y:S01]  /*5730*/  @!P4 IMAD R3, R118, R155, R12 ;  /* 0x0000009b7603c224 */ /* 0x002fe200078e020c */
[----:B------:R-:W-:Y:S04]  /*5740*/  BSSY B1, `(.L_x_227) ;  /* 0x0000006000017945 */ /* 0x000fe80003800000 */
[----:B------:R1:W-:Y:S01]  /*5750*/  @!P4 STG.E.U8 desc[UR36][R6.64+0xb8], R3 ;  /* 0x0000b8030600c986 */ /* 0x0003e2000c101124 */
[----:B------:R-:W-:Y:S05]  /*5760*/  @P3 BRA `(.L_x_228) ;  /* 0x00000000000c3947 */ /* 0x000fea0003800000 */
[----:B--2---:R-:W1:Y:S02]  /*5770*/  LDG.E.U8 R157, desc[UR36][R10.64+0xb9] ;  /* 0x0000b9240a9d7981 */ /* 0x004e64000c1e1100 */
[----:B-1----:R-:W-:-:S05]  /*5780*/  PRMT R3, R157, 0x8880, RZ ;  /* 0x000088809d037816 */ /* 0x002fca00000000ff */
[----:B------:R-:W-:-:S07]  /*5790*/  IMAD R12, R3, R156, RZ ;  /* 0x0000009c030c7224 */ /* 0x000fce00078e02ff */
.L_x_228:
[----:B------:R-:W-:Y:S05]  /*57a0*/  BSYNC B1 ;  /* 0x0000000000017941 */ /* 0x000fea0003800000 */
.L_x_227:
[----:B------:R-:W-:Y:S01]  /*57b0*/  @!P3 IMAD R119, R119, R155, R12 ;  /* 0x0000009b7777b224 */ /* 0x000fe200078e020c */
[----:B------:R-:W-:Y:S04]  /*57c0*/  BSSY B1, `(.L_x_229) ;  /* 0x0000006000017945 */ /* 0x000fe80003800000 */
[----:B------:R0:W-:Y:S01]  /*57d0*/  @!P3 STG.E.U8 desc[UR36][R6.64+0xb9], R119 ;  /* 0x0000b9770600b986 */ /* 0x0001e2000c101124 */
[----:B------:R-:W-:Y:S05]  /*57e0*/  @P5 BRA `(.L_x_230) ;  /* 0x00000000000c5947 */ /* 0x000fea0003800000 */
[----:B--2---:R-:W1:Y:S02]  /*57f0*/  LDG.E.U8 R157, desc[UR36][R8.64+0xc0] ;  /* 0x0000c024089d7981 */ /* 0x004e64000c1e1100 */
[----:B-1----:R-:W-:-:S05]  /*5800*/  PRMT R3, R157, 0x8880, RZ ;  /* 0x000088809d037816 */ /* 0x002fca00000000ff */
[----:B------:R-:W-:-:S07]  /*5810*/  IMAD R12, R3, R156, RZ ;  /* 0x0000009c030c7224 */ /* 0x000fce00078e02ff */
.L_x_230:
[----:B------:R-:W-:Y:S05]  /*5820*/  BSYNC B1 ;  /* 0x0000000000017941 */ /* 0x000fea0003800000 */
.L_x_229:
[----:B-1----:R-:W-:Y:S01]  /*5830*/  @!P5 IMAD R3, R120, R155, R12 ;  /* 0x0000009b7803d224 */ /* 0x002fe200078e020c */
[----:B------:R-:W-:Y:S04]  /*5840*/  BSSY B1, `(.L_x_231) ;  /* 0x0000006000017945 */ /* 0x000fe80003800000 */
[----:B------:R1:W-:Y:S01]  /*5850*/  @!P5 STG.E.U8 desc[UR36][R4.64+0xc0], R3 ;  /* 0x0000c0030400d986 */ /* 0x0003e2000c101124 */
[----:B------:R-:W-:Y:S05]  /*5860*/  @P2 BRA `(.L_x_232) ;  /* 0x00000000000c2947 */ /* 0x000fea0003800000 */
[----:B--2---:R-:W1:Y:S02]  /*5870*/  LDG.E.U8 R157, desc[UR36][R8.64+0xc1] ;  /* 0x0000c124089d7981 */ /* 0x004e64000c1e1100 */
[----:B-1----:R-:W-:-:S05]  /*5880*/  PRMT R3, R157, 0x8880, RZ ;  /* 0x000088809d037816 */ /* 0x002fca00000000ff */
[----:B------:R-:W-:-:S07]  /*5890*/  IMAD R12, R3, R156, RZ ;  /* 0x0000009c030c7224 */ /* 0x000fce00078e02ff */
.L_x_232:
[----:B------:R-:W-:Y:S05]  /*58a0*/  BSYNC B1 ;  /* 0x0000000000017941 */ /* 0x000fea0003800000 */
.L_x_231:
        /* <DEDUP_REMOVED lines=11> */
.L_x_234:
[----:B------:R-:W-:Y:S05]  /*5960*/  BSYNC B1 ;  /* 0x0000000000017941 */ /* 0x000fea0003800000 */
.L_x_233:
[----:B-1----:R-:W-:Y:S01]  /*5970*/  @!P4 IMAD R3, R122, R155, R12 ;  /* 0x0000009b7a03c224 */ /* 0x002fe200078e020c */
[----:B------:R-:W-:Y:S04]  /*5980*/  BSSY B1, `(.L_x_235) ;  /* 0x0000006000017945 */ /* 0x000fe80003800000 */
[----:B------:R1:W-:Y:S01]  /*5990*/  @!P4 STG.E.U8 desc[UR36][R6.64+0xc0], R3 ;  /* 0x0000c0030600c986 */ /* 0x0003e2000c101124 */
[----:B------:R-:W-:Y:S05]  /*59a0*/  @P3 BRA `(.L_x_236) ;  /* 0x00000000000c3947 */ /* 0x000fea0003800000 */
[----:B--2---:R-:W1:Y:S02]  /*59b0*/  LDG.E.U8 R157, desc[UR36][R10.64+0xc1] ;  /* 0x0000c1240a9d7981 */ /* 0x004e64000c1e1100 */
[----:B-1----:R-:W-:-:S05]  /*59c0*/  PRMT R3, R157, 0x8880, RZ ;  /* 0x000088809d037816 */ /* 0x002fca00000000ff */
[----:B------:R-:W-:-:S07]  /*59d0*/  IMAD R12, R3, R156, RZ ;  /* 0x0000009c030c7224 */ /* 0x000fce00078e02ff */
.L_x_236:
[----:B------:R-:W-:Y:S05]  /*59e0*/  BSYNC B1 ;  /* 0x0000000000017941 */ /* 0x000fea0003800000 */
.L_x_235:
[----:B------:R-:W-:Y:S01]  /*59f0*/  @!P3 IMAD R123, R123, R155, R12 ;  /* 0x0000009b7b7bb224 */ /* 0x000fe200078e020c */
[----:B------:R-:W-:Y:S04]  /*5a00*/  BSSY B1, `(.L_x_237) ;  /* 0x0000006000017945 */ /* 0x000fe80003800000 */
[----:B------:R0:W-:Y:S01]  /*5a10*/  @!P3 STG.E.U8 desc[UR36][R6.64+0xc1], R123 ;  /* 0x0000c17b0600b986 */ /* 0x0001e2000c101124 */
[----:B------:R-:W-:Y:S05]  /*5a20*/  @P5 BRA `(.L_x_238) ;  /* 0x00000000000c5947 */ /* 0x000fea0003800000 */
[----:B--2---:R-:W1:Y:S02]  /*5a30*/  LDG.E.U8 R157, desc[UR36][R8.64+0xc8] ;  /* 0x0000c824089d7981 */ /* 0x004e64000c1e1100 */
[----:B-1----:R-:W-:-:S05]  /*5a40*/  PRMT R3, R157, 0x8880, RZ ;  /* 0x000088809d037816 */ /* 0x002fca00000000ff */
[----:B------:R-:W-:-:S07]  /*5a50*/  IMAD R12, R3, R156, RZ ;  /* 0x0000009c030c7224 */ /* 0x000fce00078e02ff */
.L_x_238:
[----:B------:R-:W-:Y:S05]  /*5a60*/  BSYNC B1 ;  /* 0x0000000000017941 */ /* 0x000fea0003800000 */
.L_x_237:
[----:B-1----:R-:W-:Y:S01]  /*5a70*/  @!P5 IMAD R3, R124, R155, R12 ;  /* 0x0000009b7c03d224 */ /* 0x002fe200078e020c */
[----:B------:R-:W-:Y:S04]  /*5a80*/  BSSY B1, `(.L_x_239) ;  /* 0x0000006000017945 */ /* 0x000fe80003800000 */
[----:B------:R1:W-:Y:S01]  /*5a90*/  @!P5 STG.E.U8 desc[UR36][R4.64+0xc8], R3 ;  /* 0x0000c8030400d986 */ /* 0x0003e2000c101124 */
[----:B------:R-:W-:Y:S05]  /*5aa0*/  @P2 BRA `(.L_x_240) ;  /* 0x00000000000c2947 */ /* 0x000fea0003800000 */
[----:B--2---:R-:W1:Y:S02]  /*5ab0*/  LDG.E.U8 R157, desc[UR36][R8.64+0xc9] ;  /* 0x0000c924089d7981 */ /* 0x004e64000c1e1100 */
[----:B-1----:R-:W-:-:S05]  /*5ac0*/  PRMT R3, R157, 0x8880, RZ ;  /* 0x000088809d037816 */ /* 0x002fca00000000ff */
[----:B------:R-:W-:-:S07]  /*5ad0*/  IMAD R12, R3, R156, RZ ;  /* 0x0000009c030c7224 */ /* 0x000fce00078e02ff */
.L_x_240:
[----:B------:R-:W-:Y:S05]  /*5ae0*/  BSYNC B1 ;  /* 0x0000000000017941 */ /* 0x000fea0003800000 */
.L_x_239:
        /* <DEDUP_REMOVED lines=11> */
.L_x_242:
[----:B------:R-:W-:Y:S05]  /*5ba0*/  BSYNC B1 ;  /* 0x0000000000017941 */ /* 0x000fea0003800000 */
.L_x_241:
[----:B-1----:R-:W-:Y:S01]  /*5bb0*/  @!P4 IMAD R3, R126, R155, R12 ;  /* 0x0000009b7e03c224 */ /* 0x002fe200078e020c */
[----:B------:R-:W-:Y:S04]  /*5bc0*/  BSSY B1, `(.L_x_243) ;  /* 0x0000006000017945 */ /* 0x000fe80003800000 */
[----:B------:R1:W-:Y:S01]  /*5bd0*/  @!P4 STG.E.U8 desc[UR36][R6.64+0xc8], R3 ;  /* 0x0000c8030600c986 */ /* 0x0003e2000c101124 */
[----:B------:R-:W-:Y:S05]  /*5be0*/  @P3 BRA `(.L_x_244) ;  /* 0x00000000000c3947 */ /* 0x000fea0003800000 */
[----:B--2---:R-:W1:Y:S02]  /*5bf0*/  LDG.E.U8 R157, desc[UR36][R10.64+0xc9] ;  /* 0x0000c9240a9d7981 */ /* 0x004e64000c1e1100 */
[----:B-1----:R-:W-:-:S05]  /*5c00*/  PRMT R3, R157, 0x8880, RZ ;  /* 0x000088809d037816 */ /* 0x002fca00000000ff */
[----:B------:R-:W-:-:S07]  /*5c10*/  IMAD R12, R3, R156, RZ ;  /* 0x0000009c030c7224 */ /* 0x000fce00078e02ff */
.L_x_244:
[----:B------:R-:W-:Y:S05]  /*5c20*/  BSYNC B1 ;  /* 0x0000000000017941 */ /* 0x000fea0003800000 */
.L_x_243:
[----:B------:R-:W-:Y:S01]  /*5c30*/  @!P3 IMAD R127, R127, R155, R12 ;  /* 0x0000009b7f7fb224 */ /* 0x000fe200078e020c */
[----:B------:R-:W-:Y:S04]  /*5c40*/  BSSY B1, `(.L_x_245) ;  /* 0x0000006000017945 */ /* 0x000fe80003800000 */
[----:B------:R0:W-:Y:S01]  /*5c50*/  @!P3 STG.E.U8 desc[UR36][R6.64+0xc9], R127 ;  /* 0x0000c97f0600b986 */ /* 0x0001e2000c101124 */
[----:B------:R-:W-:Y:S05]  /*5c60*/  @P5 BRA `(.L_x_246) ;  /* 0x00000000000c5947 */ /* 0x000fea0003800000 */
[----:B--2---:R-:W1:Y:S02]  /*5c70*/  LDG.E.U8 R157, desc[UR36][R8.64+0xd0] ;  /* 0x0000d024089d7981 */ /* 0x004e64000c1e1100 */
[----:B-1----:R-:W-:-:S05]  /*5c80*/  PRMT R3, R157, 0x8880, RZ ;  /* 0x000088809d037816 */ /* 0x002fca00000000ff */
[----:B------:R-:W-:-:S07]  /*5c90*/  IMAD R12, R3, R156, RZ ;  /* 0x0000009c030c7224 */ /* 0x000fce00078e02ff */
.L_x_246:
[----:B------:R-:W-:Y:S05]  /*5ca0*/  BSYNC B1 ;  /* 0x0000000000017941 */ /* 0x000fea0003800000 */
.L_x_245:
[----:B-1----:R-:W-:Y:S01]  /*5cb0*/  @!P5 IMAD R3, R128, R155, R12 ;  /* 0x0000009b8003d224 */ /* 0x002fe200078e020c */
[----:B------:R-:W-:Y:S04]  /*5cc0*/  BSSY B1, `(.L_x_247) ;  /* 0x0000006000017945 */ /* 0x000fe80003800000 */
[----:B------:R1:W-:Y:S01]  /*5cd0*/  @!P5 STG.E.U8 desc[UR36][R4.64+0xd0], R3 ;  /* 0x0000d0030400d986 */ /* 0x0003e2000c101124 */
[----:B------:R-:W-:Y:S05]  /*5ce0*/  @P2 BRA `(.L_x_248) ;  /* 0x00000000000c2947 */ /* 0x000fea0003800000 */
[----:B--2---:R-:W1:Y:S02]  /*5cf0*/  LDG.E.U8 R157, desc[UR36][R8.64+0xd1] ;  /* 0x0000d124089d7981 */ /* 0x004e64000c1e1100 */
[----:B-1----:R-:W-:-:S05]  /*5d00*/  PRMT R3, R157, 0x8880, RZ ;  /* 0x000088809d037816 */ /* 0x002fca00000000ff */
[----:B------:R-:W-:-:S07]  /*5d10*/  IMAD R12, R3, R156, RZ ;  /* 0x0000009c030c7224 */ /* 0x000fce00078e02ff */
.L_x_248:
[----:B------:R-:W-:Y:S05]  /*5d20*/  BSYNC B1 ;  /* 0x0000000000017941 */ /* 0x000fea0003800000 */
.L_x_247:
        /* <DEDUP_REMOVED lines=11> */
.L_x_250:
[----:B------:R-:W-:Y:S05]  /*5de0*/  BSYNC B1 ;  /* 0x0000000000017941 */ /* 0x000fea0003800000 */
.L_x_249:
[----:B-1----:R-:W-:Y:S01]  /*5df0*/  @!P4 IMAD R3, R130, R155, R12 ;  /* 0x0000009b8203c224 */ /* 0x002fe200078e020c */
[----:B------:R-:W-:Y:S04]  /*5e00*/  BSSY B1, `(.L_x_251) ;  /* 0x0000006000017945 */ /* 0x000fe80003800000 */
[----:B------:R1:W-:Y:S01]  /*5e10*/  @!P4 STG.E.U8 desc[UR36][R6.64+0xd0], R3 ;  /* 0x0000d0030600c986 */ /* 0x0003e2000c101124 */
[----:B------:R-:W-:Y:S05]  /*5e20*/  @P3 BRA `(.L_x_252) ;  /* 0x00000000000c3947 */ /* 0x000fea0003800000 */
[----:B--2---:R-:W1:Y:S02]  /*5e30*/  LDG.E.U8 R157, desc[UR36][R10.64+0xd1] ;  /* 0x0000d1240a9d7981 */ /* 0x004e64000c1e1100 */
[----:B-1----:R-:W-:-:S05]  /*5e40*/  PRMT R3, R157, 0x8880, RZ ;  /* 0x000088809d037816 */ /* 0x002fca00000000ff */
[----:B------:R-:W-:-:S07]  /*5e50*/  IMAD R12, R3, R156, RZ ;  /* 0x0000009c030c7224 */ /* 0x000fce00078e02ff */
.L_x_252:
[----:B------:R-:W-:Y:S05]  /*5e60*/  BSYNC B1 ;  /* 0x0000000000017941 */ /* 0x000fea0003800000 */
.L_x_251:
[----:B------:R-:W-:Y:S01]  /*5e70*/  @!P3 IMAD R131, R131, R155, R12 ;  /* 0x0000009b8383b224 */ /* 0x000fe200078e020c */
[----:B------:R-:W-:Y:S04]  /*5e80*/  BSSY B1, `(.L_x_253) ;  /* 0x0000006000017945 */ /* 0x000fe80003800000 */
[----:B------:R0:W-:Y:S01]  /*5e90*/  @!P3 STG.E.U8 desc[UR36][R6.64+0xd1], R131 ;  /* 0x0000d1830600b986 */ /* 0x0001e2000c101124 */
[----:B------:R-:W-:Y:S05]  /*5ea0*/  @P5 BRA `(.L_x_254) ;  /* 0x00000000000c5947 */ /* 0x000fea0003800000 */
[----:B--2---:R-:W1:Y:S02]  /*5eb0*/  LDG.E.U8 R157, desc[UR36][R8.64+0xd8] ;  /* 0x0000d824089d7981 */ /* 0x004e64000c1e1100 */
[----:B-1----:R-:W-:-:S05]  /*5ec0*/  PRMT R3, R157, 0x8880, RZ ;  /* 0x000088809d037816 */ /* 0x002fca00000000ff */
[----:B------:R-:W-:-:S07]  /*5ed0*/  IMAD R12, R3, R156, RZ ;  /* 0x0000009c030c7224 */ /* 0x000fce00078e02ff */
.L_x_254:
[----:B------:R-:W-:Y:S05]  /*5ee0*/  BSYNC B1 ;  /* 0x0000000000017941 */ /* 0x000fea0003800000 */
.L_x_253:
[----:B-1----:R-:W-:Y:S01]  /*5ef0*/  @!P5 IMAD R3, R132, R155, R12 ;  /* 0x0000009b8403d224 */ /* 0x002fe200078e020c */
[----:B------:R-:W-:Y:S04]  /*5f00*/  BSSY B1, `(.L_x_255) ;  /* 0x0000006000017945 */ /* 0x000fe80003800000 */
[----:B------:R1:W-:Y:S01]  /*5f10*/  @!P5 STG.E.U8 desc[UR36][R4.64+0xd8], R3 ;  /* 0x0000d8030400d986 */ /* 0x0003e2000c101124 */
[----:B------:R-:W-:Y:S05]  /*5f20*/  @P2 BRA `(.L_x_256) ;  /* 0x00000000000c2947 */ /* 0x000fea0003800000 */
[----:B--2---:R-:W1:Y:S02]  /*5f30*/  LDG.E.U8 R157, desc[UR36][R8.64+0xd9] ;  /* 0x0000d924089d7981 */ /* 0x004e64000c1e1100 */
[----:B-1----:R-:W-:-:S05]  /*5f40*/  PRMT R3, R157, 0x8880, RZ ;  /* 0x000088809d037816 */ /* 0x002fca00000000ff */
[----:B------:R-:W-:-:S07]  /*5f50*/  IMAD R12, R3, R156, RZ ;  /* 0x0000009c030c7224 */ /* 0x000fce00078e02ff */
.L_x_256:
[----:B------:R-:W-:Y:S05]  /*5f60*/  BSYNC B1 ;  /* 0x0000000000017941 */ /* 0x000fea0003800000 */
.L_x_255:
        /* <DEDUP_REMOVED lines=11> */
.L_x_258:
[----:B------:R-:W-:Y:S05]  /*6020*/  BSYNC B1 ;  /* 0x0000000000017941 */ /* 0x000fea0003800000 */
.L_x_257:
[----:B-1----:R-:W-:Y:S01]  /*6030*/  @!P4 IMAD R3, R134, R155, R12 ;  /* 0x0000009b8603c224 */ /* 0x002fe200078e020c */
[----:B------:R-:W-:Y:S04]  /*6040*/  BSSY B1, `(.L_x_259) ;  /* 0x0000006000017945 */ /* 0x000fe80003800000 */
[----:B------:R1:W-:Y:S01]  /*6050*/  @!P4 STG.E.U8 desc[UR36][R6.64+0xd8], R3 ;  /* 0x0000d8030600c986 */ /* 0x0003e2000c101124 */
[----:B------:R-:W-:Y:S05]  /*6060*/  @P3 BRA `(.L_x_260) ;  /* 0x00000000000c3947 */ /* 0x000fea0003800000 */
[----:B--2---:R-:W1:Y:S02]  /*6070*/  LDG.E.U8 R157, desc[UR36][R10.64+0xd9] ;  /* 0x0000d9240a9d7981 */ /* 0x004e64000c1e1100 */
[----:B-1----:R-:W-:-:S05]  /*6080*/  PRMT R3, R157, 0x8880, RZ ;  /* 0x000088809d037816 */ /* 0x002fca00000000ff */
[----:B------:R-:W-:-:S07]  /*6090*/  IMAD R12, R3, R156, RZ ;  /* 0x0000009c030c7224 */ /* 0x000fce00078e02ff */
.L_x_260:
[----:B------:R-:W-:Y:S05]  /*60a0*/  BSYNC B1 ;  /* 0x0000000000017941 */ /* 0x000fea0003800000 */
.L_x_259:
[----:B------:R-:W-:Y:S01]  /*60b0*/  @!P3 IMAD R135, R135, R155, R12 ;  /* 0x0000009b8787b224 */ /* 0x000fe200078e020c */
[----:B------:R-:W-:Y:S04]  /*60c0*/  BSSY B1, `(.L_x_261) ;  /* 0x0000006000017945 */ /* 0x000fe80003800000 */
[----:B------:R0:W-:Y:S01]  /*60d0*/  @!P3 STG.E.U8 desc[UR36][R6.64+0xd9], R135 ;  /* 0x0000d9870600b986 */ /* 0x0001e2000c101124 */
[----:B------:R-:W-:Y:S05]  /*60e0*/  @P5 BRA `(.L_x_262) ;  /* 0x00000000000c5947 */ /* 0x000fea0003800000 */
[----:B--2---:R-:W1:Y:S02]  /*60f0*/  LDG.E.U8 R157, desc[UR36][R8.64+0xe0] ;  /* 0x0000e024089d7981 */ /* 0x004e64000c1e1100 */
[----:B-1----:R-:W-:-:S05]  /*6100*/  PRMT R3, R157, 0x8880, RZ ;  /* 0x000088809d037816 */ /* 0x002fca00000000ff */
[----:B------:R-:W-:-:S07]  /*6110*/  IMAD R12, R3, R156, RZ ;  /* 0x0000009c030c7224 */ /* 0x000fce00078e02ff */
.L_x_262:
[----:B------:R-:W-:Y:S05]  /*6120*/  BSYNC B1 ;  /* 0x0000000000017941 */ /* 0x000fea0003800000 */
.L_x_261:
[----:B-1----:R-:W-:Y:S01]  /*6130*/  @!P5 IMAD R3, R136, R155, R12 ;  /* 0x0000009b8803d224 */ /* 0x002fe200078e020c */
[----:B------:R-:W-:Y:S04]  /*6140*/  BSSY B1, `(.L_x_263) ;  /* 0x0000006000017945 */ /* 0x000fe80003800000 */
[----:B------:R1:W-:Y:S01]  /*6150*/  @!P5 STG.E.U8 desc[UR36][R4.64+0xe0], R3 ;  /* 0x0000e0030400d986 */ /* 0x0003e2000c101124 */
[----:B------:R-:W-:Y:S05]  /*6160*/  @P2 BRA `(.L_x_264) ;  /* 0x00000000000c2947 */ /* 0x000fea0003800000 */
[----:B--2---:R-:W1:Y:S02]  /*6170*/  LDG.E.U8 R157, desc[UR36][R8.64+0xe1] ;  /* 0x0000e124089d7981 */ /* 0x004e64000c1e1100 */
[----:B-1----:R-:W-:-:S05]  /*6180*/  PRMT R3, R157, 0x8880, RZ ;  /* 0x000088809d037816 */ /* 0x002fca00000000ff */
[----:B------:R-:W-:-:S07]  /*6190*/  IMAD R12, R3, R156, RZ ;  /* 0x0000009c030c7224 */ /* 0x000fce00078e02ff */
.L_x_264:
[----:B------:R-:W-:Y:S05]  /*61a0*/  BSYNC B1 ;  /* 0x0000000000017941 */ /* 0x000fea0003800000 */
.L_x_263:
        /* <DEDUP_REMOVED lines=11> */
.L_x_266:
[----:B------:R-:W-:Y:S05]  /*6260*/  BSYNC B1 ;  /* 0x0000000000017941 */ /* 0x000fea0003800000 */
.L_x_265:
[----:B-1----:R-:W-:Y:S01]  /*6270*/  @!P4 IMAD R3, R138, R155, R12 ;  /* 0x0000009b8a03c224 */ /* 0x002fe200078e020c */
[----:B------:R-:W-:Y:S04]  /*6280*/  BSSY B1, `(.L_x_267) ;  /* 0x0000006000017945 */ /* 0x000fe80003800000 */
[----:B------:R1:W-:Y:S01]  /*6290*/  @!P4 STG.E.U8 desc[UR36][R6.64+0xe0], R3 ;  /* 0x0000e0030600c986 */ /* 0x0003e2000c101124 */
[----:B------:R-:W-:Y:S05]  /*62a0*/  @P3 BRA `(.L_x_268) ;  /* 0x00000000000c3947 */ /* 0x000fea0003800000 */
[----:B--2---:R-:W1:Y:S02]  /*62b0*/  LDG.E.U8 R157, desc[UR36][R10.64+0xe1] ;  /* 0x0000e1240a9d7981 */ /* 0x004e64000c1e1100 */
[----:B-1----:R-:W-:-:S05]  /*62c0*/  PRMT R3, R157, 0x8880, RZ ;  /* 0x000088809d037816 */ /* 0x002fca00000000ff */
[----:B------:R-:W-:-:S07]  /*62d0*/  IMAD R12, R3, R156, RZ ;  /* 0x0000009c030c7224 */ /* 0x000fce00078e02ff */
.L_x_268:
[----:B------:R-:W-:Y:S05]  /*62e0*/  BSYNC B1 ;  /* 0x0000000000017941 */ /* 0x000fea0003800000 */
.L_x_267:
[----:B------:R-:W-:Y:S01]  /*62f0*/  @!P3 IMAD R139, R139, R155, R12 ;  /* 0x0000009b8b8bb224 */ /* 0x000fe200078e020c */
[----:B------:R-:W-:Y:S04]  /*6300*/  BSSY B1, `(.L_x_269) ;  /* 0x0000006000017945 */ /* 0x000fe80003800000 */
[----:B------:R0:W-:Y:S01]  /*6310*/  @!P3 STG.E.U8 desc[UR36][R6.64+0xe1], R139 ;  /* 0x0000e18b0600b986 */ /* 0x0001e2000c101124 */
[----:B------:R-:W-:Y:S05]  /*6320*/  @P5 BRA `(.L_x_270) ;  /* 0x00000000000c5947 */ /* 0x000fea0003800000 */
[----:B--2---:R-:W1:Y:S02]  /*6330*/  LDG.E.U8 R157, desc[UR36][R8.64+0xe8] ;  /* 0x0000e824089d7981 */ /* 0x004e64000c1e1100 */
[----:B-1----:R-:W-:-:S05]  /*6340*/  PRMT R3, R157, 0x8880, RZ ;  /* 0x000088809d037816 */ /* 0x002fca00000000ff */
[----:B------:R-:W-:-:S07]  /*6350*/  IMAD R12, R3, R156, RZ ;  /* 0x0000009c030c7224 */ /* 0x000fce00078e02ff */
.L_x_270:
[----:B------:R-:W-:Y:S05]  /*6360*/  BSYNC B1 ;  /* 0x0000000000017941 */ /* 0x000fea0003800000 */
.L_x_269:
[----:B-1----:R-:W-:Y:S01]  /*6370*/  @!P5 IMAD R3, R140, R155, R12 ;  /* 0x0000009b8c03d224 */ /* 0x002fe200078e020c */
[----:B------:R-:W-:Y:S04]  /*6380*/  BSSY B1, `(.L_x_271) ;  /* 0x0000006000017945 */ /* 0x000fe80003800000 */
[----:B------:R1:W-:Y:S01]  /*6390*/  @!P5 STG.E.U8 desc[UR36][R4.64+0xe8], R3 ;  /* 0x0000e8030400d986 */ /* 0x0003e2000c101124 */
[----:B------:R-:W-:Y:S05]  /*63a0*/  @P2 BRA `(.L_x_272) ;  /* 0x00000000000c2947 */ /* 0x000fea0003800000 */
[----:B--2---:R-:W1:Y:S02]  /*63b0*/  LDG.E.U8 R157, desc[UR36][R8.64+0xe9] ;  /* 0x0000e924089d7981 */ /* 0x004e64000c1e1100 */
[----:B-1----:R-:W-:-:S05]  /*63c0*/  PRMT R3, R157, 0x8880, RZ ;  /* 0x000088809d037816 */ /* 0x002fca00000000ff */
[----:B------:R-:W-:-:S07]  /*63d0*/  IMAD R12, R3, R156, RZ ;  /* 0x0000009c030c7224 */ /* 0x000fce00078e02ff */
.L_x_272:
[----:B------:R-:W-:Y:S05]  /*63e0*/  BSYNC B1 ;  /* 0x0000000000017941 */ /* 0x000fea0003800000 */
.L_x_271:
        /* <DEDUP_REMOVED lines=11> */
.L_x_274:
[----:B------:R-:W-:Y:S05]  /*64a0*/  BSYNC B1 ;  /* 0x0000000000017941 */ /* 0x000fea0003800000 */
.L_x_273:
[----:B-1----:R-:W-:Y:S01]  /*64b0*/  @!P4 IMAD R3, R142, R155, R12 ;  /* 0x0000009b8e03c224 */ /* 0x002fe200078e020c */
[----:B------:R-:W-:Y:S04]  /*64c0*/  BSSY B1, `(.L_x_275) ;  /* 0x0000006000017945 */ /* 0x000fe80003800000 */
[----:B------:R1:W-:Y:S01]  /*64d0*/  @!P4 STG.E.U8 desc[UR36][R6.64+0xe8], R3 ;  /* 0x0000e8030600c986 */ /* 0x0003e2000c101124 */
[----:B------:R-:W-:Y:S05]  /*64e0*/  @P3 BRA `(.L_x_276) ;  /* 0x00000000000c3947 */ /* 0x000fea0003800000 */
[----:B--2---:R-:W1:Y:S02]  /*64f0*/  LDG.E.U8 R157, desc[UR36][R10.64+0xe9] ;  /* 0x0000e9240a9d7981 */ /* 0x004e64000c1e1100 */
[----:B-1----:R-:W-:-:S05]  /*6500*/  PRMT R3, R157, 0x8880, RZ ;  /* 0x000088809d037816 */ /* 0x002fca00000000ff */
[----:B------:R-:W-:-:S07]  /*6510*/  IMAD R12, R3, R156, RZ ;  /* 0x0000009c030c7224 */ /* 0x000fce00078e02ff */
.L_x_276:
[----:B------:R-:W-:Y:S05]  /*6520*/  BSYNC B1 ;  /* 0x0000000000017941 */ /* 0x000fea0003800000 */
.L_x_275:
[----:B------:R-:W-:Y:S01]  /*6530*/  @!P3 IMAD R143, R143, R155, R12 ;  /* 0x0000009b8f8fb224 */ /* 0x000fe200078e020c */
[----:B------:R-:W-:Y:S04]  /*6540*/  BSSY B1, `(.L_x_277) ;  /* 0x0000006000017945 */ /* 0x000fe80003800000 */
[----:B------:R0:W-:Y:S01]  /*6550*/  @!P3 STG.E.U8 desc[UR36][R6.64+0xe9], R143 ;  /* 0x0000e98f0600b986 */ /* 0x0001e2000c101124 */
[----:B------:R-:W-:Y:S05]  /*6560*/  @P5 BRA `(.L_x_278) ;  /* 0x00000000000c5947 */ /* 0x000fea0003800000 */
[----:B--2---:R-:W1:Y:S02]  /*6570*/  LDG.E.U8 R157, desc[UR36][R8.64+0xf0] ;  /* 0x0000f024089d7981 */ /* 0x004e64000c1e1100 */
[----:B-1----:R-:W-:-:S05]  /*6580*/  PRMT R3, R157, 0x8880, RZ ;  /* 0x000088809d037816 */ /* 0x002fca00000000ff */
[----:B------:R-:W-:-:S07]  /*6590*/  IMAD R12, R3, R156, RZ ;  /* 0x0000009c030c7224 */ /* 0x000fce00078e02ff */
.L_x_278:
[----:B------:R-:W-:Y:S05]  /*65a0*/  BSYNC B1 ;  /* 0x0000000000017941 */ /* 0x000fea0003800000 */
.L_x_277:
[----:B-1----:R-:W-:Y:S01]  /*65b0*/  @!P5 IMAD R3, R144, R155, R12 ;  /* 0x0000009b9003d224 */ /* 0x002fe200078e020c */
[----:B------:R-:W-:Y:S04]  /*65c0*/  BSSY B1, `(.L_x_279) ;  /* 0x0000006000017945 */ /* 0x000fe80003800000 */
[----:B------:R1:W-:Y:S01]  /*65d0*/  @!P5 STG.E.U8 desc[UR36][R4.64+0xf0], R3 ;  /* 0x0000f0030400d986 */ /* 0x0003e2000c101124 */
[----:B------:R-:W-:Y:S05]  /*65e0*/  @P2 BRA `(.L_x_280) ;  /* 0x00000000000c2947 */ /* 0x000fea0003800000 */
[----:B--2---:R-:W1:Y:S02]  /*65f0*/  LDG.E.U8 R157, desc[UR36][R8.64+0xf1] ;  /* 0x0000f124089d7981 */ /* 0x004e64000c1e1100 */
[----:B-1----:R-:W-:-:S05]  /*6600*/  PRMT R3, R157, 0x8880, RZ ;  /* 0x000088809d037816 */ /* 0x002fca00000000ff */
[----:B------:R-:W-:-:S07]  /*6610*/  IMAD R12, R3, R156, RZ ;  /* 0x0000009c030c7224 */ /* 0x000fce00078e02ff */
.L_x_280:
[----:B------:R-:W-:Y:S05]  /*6620*/  BSYNC B1 ;  /* 0x0000000000017941 */ /* 0x000fea0003800000 */
.L_x_279:
[C---:B------:R-:W-:Y:S01]  /*6630*/  ISETP.LT.OR P4, PT, R0.reuse, 0xf1, !P0 ;  /* 0x000000f10000780c */ /* 0x040fe20004781670 */
[----:B------:R-:W-:Y:S01]  /*6640*/  @!P2 IMAD R145, R145, R155, R12 ;  /* 0x0000009b9191a224 */ /* 0x000fe200078e020c */
[----:B------:R-:W-:Y:S01]  /*6650*/  BSSY B1, `(.L_x_281) ;  /* 0x000000a000017945 */ /* 0x000fe20003800000 */
[C---:B------:R-:W-:Y:S02]  /*6660*/  ISETP.LT.OR P3, PT, R0.reuse, 0xf2, !P0 ;  /* 0x000000f20000780c */ /* 0x040fe40004761670 */
        /* <DEDUP_REMOVED lines=8> */
.L_x_282:
[----:B------:R-:W-:Y:S05]  /*66f0*/  BSYNC B1 ;  /* 0x0000000000017941 */ /* 0x000fea0003800000 */
.L_x_281:
[----:B-1----:R-:W-:Y:S01]  /*6700*/  @!P4 IMAD R3, R146, R155, R12 ;  /* 0x0000009b9203c224 */ /* 0x002fe200078e020c */
[----:B------:R-:W-:Y:S04]  /*6710*/  BSSY B1, `(.L_x_283) ;  /* 0x0000006000017945 */ /* 0x000fe80003800000 */
[----:B------:R1:W-:Y:S01]  /*6720*/  @!P4 STG.E.U8 desc[UR36][R6.64+0xf0], R3 ;  /* 0x0000f0030600c986 */ /* 0x0003e2000c101124 */
[----:B------:R-:W-:Y:S05]  /*6730*/  @P3 BRA `(.L_x_284) ;  /* 0x00000000000c3947 */ /* 0x000fea0003800000 */
[----:B--2---:R-:W1:Y:S02]  /*6740*/  LDG.E.U8 R157, desc[UR36][R10.64+0xf1] ;  /* 0x0000f1240a9d7981 */ /* 0x004e64000c1e1100 */
[----:B-1----:R-:W-:-:S05]  /*6750*/  PRMT R3, R157, 0x8880, RZ ;  /* 0x000088809d037816 */ /* 0x002fca00000000ff */
[----:B------:R-:W-:-:S07]  /*6760*/  IMAD R12, R3, R156, RZ ;  /* 0x0000009c030c7224 */ /* 0x000fce00078e02ff */
.L_x_284:
[----:B------:R-:W-:Y:S05]  /*6770*/  BSYNC B1 ;  /* 0x0000000000017941 */ /* 0x000fea0003800000 */
.L_x_283:
[----:B------:R-:W-:Y:S01]  /*6780*/  @!P3 IMAD R147, R147, R155, R12 ;  /* 0x0000009b9393b224 */ /* 0x000fe200078e020c */
[----:B------:R-:W-:Y:S04]  /*6790*/  BSSY B1, `(.L_x_285) ;  /* 0x0000006000017945 */ /* 0x000fe80003800000 */
[----:B------:R0:W-:Y:S01]  /*67a0*/  @!P3 STG.E.U8 desc[UR36][R6.64+0xf1], R147 ;  /* 0x0000f1930600b986 */ /* 0x0001e2000c101124 */
[----:B------:R-:W-:Y:S05]  /*67b0*/  @P2 BRA `(.L_x_286) ;  /* 0x00000000000c2947 */ /* 0x000fea0003800000 */
[----:B--2---:R-:W1:Y:S02]  /*67c0*/  LDG.E.U8 R157, desc[UR36][R8.64+0xf8] ;  /* 0x0000f824089d7981 */ /* 0x004e64000c1e1100 */
[----:B-1----:R-:W-:-:S05]  /*67d0*/  PRMT R3, R157, 0x8880, RZ ;  /* 0x000088809d037816 */ /* 0x002fca00000000ff */
[----:B------:R-:W-:-:S07]  /*67e0*/  IMAD R12, R3, R156, RZ ;  /* 0x0000009c030c7224 */ /* 0x000fce00078e02ff */
.L_x_286:
[----:B------:R-:W-:Y:S05]  /*67f0*/  BSYNC B1 ;  /* 0x0000000000017941 */ /* 0x000fea0003800000 */
.L_x_285:
[----:B-1----:R-:W-:Y:S01]  /*6800*/  @!P2 IMAD R3, R148, R155, R12 ;  /* 0x0000009b9403a224 */ /* 0x002fe200078e020c */
[----:B------:R-:W-:Y:S04]  /*6810*/  BSSY B1, `(.L_x_287) ;  /* 0x0000006000017945 */ /* 0x000fe80003800000 */
[----:B------:R1:W-:Y:S01]  /*6820*/  @!P2 STG.E.U8 desc[UR36][R4.64+0xf8], R3 ;  /* 0x0000f8030400a986 */ /* 0x0003e2000c101124 */
[----:B------:R-:W-:Y:S05]  /*6830*/  @P1 BRA `(.L_x_288) ;  /* 0x00000000000c1947 */ /* 0x000fea0003800000 */
[----:B--2---:R-:W1:Y:S02]  /*6840*/  LDG.E.U8 R157, desc[UR36][R8.64+0xf9] ;  /* 0x0000f924089d7981 */ /* 0x004e64000c1e1100 */
[----:B-1----:R-:W-:-:S05]  /*6850*/  PRMT R3, R157, 0x8880, RZ ;  /* 0x000088809d037816 */ /* 0x002fca00000000ff */
[----:B------:R-:W-:-:S07]  /*6860*/  IMAD R12, R3, R156, RZ ;  /* 0x0000009c030c7224 */ /* 0x000fce00078e02ff */
.L_x_288:
[----:B------:R-:W-:Y:S05]  /*6870*/  BSYNC B1 ;  /* 0x0000000000017941 */ /* 0x000fea0003800000 */
.L_x_287:
[----:B------:R-:W-:Y:S01]  /*6880*/  @!P1 IMAD R149, R149, R155, R12 ;  /* 0x0000009b95959224 */ /* 0x000fe200078e020c */
[----:B------:R-:W-:Y:S04]  /*6890*/  BSSY B1, `(.L_x_289) ;  /* 0x0000006000017945 */ /* 0x000fe80003800000 */
[----:B------:R0:W-:Y:S01]  /*68a0*/  @!P1 STG.E.U8 desc[UR36][R4.64+0xf9], R149 ;  /* 0x0000f99504009986 */ /* 0x0001e2000c101124 */
[----:B------:R-:W-:Y:S05]  /*68b0*/  @P5 BRA `(.L_x_290) ;  /* 0x00000000000c5947 */ /* 0x000fea0003800000 */
[----:B--2---:R-:W1:Y:S02]  /*68c0*/  LDG.E.U8 R157, desc[UR36][R10.64+0xf8] ;  /* 0x0000f8240a9d7981 */ /* 0x004e64000c1e1100 */
[----:B-1----:R-:W-:-:S05]  /*68d0*/  PRMT R3, R157, 0x8880, RZ ;  /* 0x000088809d037816 */ /* 0x002fca00000000ff */
[----:B------:R-:W-:-:S07]  /*68e0*/  IMAD R12, R3, R156, RZ ;  /* 0x0000009c030c7224 */ /* 0x000fce00078e02ff */
.L_x_290:
[----:B------:R-:W-:Y:S05]  /*68f0*/  BSYNC B1 ;  /* 0x0000000000017941 */ /* 0x000fea0003800000 */
.L_x_289:
[----:B-1----:R-:W-:Y:S01]  /*6900*/  @!P5 IMAD R3, R150, R155, R12 ;  /* 0x0000009b9603d224 */ /* 0x002fe200078e020c */
[----:B------:R-:W-:Y:S01]  /*6910*/  ISETP.LT.OR P0, PT, R0, 0xfa, !P0 ;  /* 0x000000fa0000780c */ /* 0x000fe20004701670 */
[----:B------:R-:W-:Y:S03]  /*6920*/  BSSY B1, `(.L_x_291) ;  /* 0x0000006000017945 */ /* 0x000fe60003800000 */
[----:B------:R1:W-:Y:S09]  /*6930*/  @!P5 STG.E.U8 desc[UR36][R6.64+0xf8], R3 ;  /* 0x0000f8030600d986 */ /* 0x0003f2000c101124 */
[----:B------:R-:W-:Y:S05]  /*6940*/  @P0 BRA `(.L_x_292) ;  /* 0x00000000000c0947 */ /* 0x000fea0003800000 */
[----:B--2---:R-:W1:Y:S02]  /*6950*/  LDG.E.U8 R157, desc[UR36][R10.64+0xf9] ;  /* 0x0000f9240a9d7981 */ /* 0x004e64000c1e1100 */
[----:B-1----:R-:W-:-:S05]  /*6960*/  PRMT R3, R157, 0x8880, RZ ;  /* 0x000088809d037816 */ /* 0x002fca00000000ff */
[----:B------:R-:W-:-:S07]  /*6970*/  IMAD R12, R3, R156, RZ ;  /* 0x0000009c030c7224 */ /* 0x000fce00078e02ff */
.L_x_292:
[----:B------:R-:W-:Y:S05]  /*6980*/  BSYNC B1 ;  /* 0x0000000000017941 */ /* 0x000fea0003800000 */
.L_x_291:
[----:B------:R-:W-:Y:S01]  /*6990*/  IMAD R151, R151, R155, R12 ;  /* 0x0000009b97977224 */ /* 0x000fe200078e020c */
[----:B------:R-:W-:Y:S06]  /*69a0*/  @P0 BRA `(.L_x_293) ;  /* 0x0000001800100947 */ /* 0x000fec0003800000 */
[----:B------:R0:W-:Y:S01]  /*69b0*/  STG.E.U8 desc[UR36][R6.64+0xf9], R151 ;  /* 0x0000f99706007986 */ /* 0x0001e2000c101124 */
[----:B------:R-:W-:Y:S05]  /*69c0*/  BRA `(.L_x_293) ;  /* 0x0000001800087947 */ /* 0x000fea0003800000 */
.L_x_36:
[C---:B------:R-:W-:Y:S02]  /*69d0*/  ISETP.GE.AND P1, PT, R162.reuse, 0x1, PT ;  /* 0x00000001a200780c */ /* 0x040fe40003f26270 */
[----:B------:R-:W-:Y:S02]  /*69e0*/  ISETP.GE.AND P0, PT, R162, 0x9, PT ;  /* 0x00000009a200780c */ /* 0x000fe40003f06270 */
[C---:B------:R-:W-:Y:S02]  /*69f0*/  ISETP.LT.OR P4, PT, R0.reuse, 0x1, !P1 ;  /* 0x000000010000780c */ /* 0x040fe40004f81670 */
[C---:B------:R-:W-:Y:S02]  /*6a00*/  ISETP.LT.OR P3, PT, R0.reuse, 0x2, !P1 ;  /* 0x000000020000780c */ /* 0x040fe40004f61670 */
[C---:B------:R-:W-:Y:S02]  /*6a10*/  ISETP.LT.OR P2, PT, R0.reuse, 0x1, !P0 ;  /* 0x000000010000780c */ /* 0x040fe40004741670 */
[----:B------:R-:W-:-:S07]  /*6a20*/  ISETP.LT.OR P5, PT, R0, 0x2, !P0 ;  /* 0x000000020000780c */ /* 0x000fce00047a1670 */
[-C--:B------:R-:W-:Y:S02]  /*6a30*/  @!P4 IMAD R3, R24, R155.reuse, RZ ;  /* 0x0000009b1803c224 */ /* 0x080fe400078e02ff */
[-C--:B------:R-:W-:Y:S02]  /*6a40*/  @!P3 IMAD R25, R25, R155.reuse, RZ ;  /* 0x0000009b1919b224 */ /* 0x080fe400078e02ff */
[-C--:B------:R-:W-:Y:S01]  /*6a50*/  @!P2 IMAD R9, R26, R155.reuse, RZ ;  /* 0x0000009b1a09a224 */ /* 0x080fe200078e02ff */
[----:B------:R0:W-:Y:S01]  /*6a60*/  @!P4 STG.E.U8 desc[UR36][R4.64], R3 ;  /* 0x000000030400c986 */ /* 0x0001e2000c101124 */
[C---:B------:R-:W-:Y:S01]  /*6a70*/  ISETP.LT.OR P4, PT, R0.reuse, 0x9, !P1 ;  /* 0x000000090000780c */ /* 0x040fe20004f81670 */
[----:B------:R-:W-:Y:S02]  /*6a80*/  @!P5 IMAD R27, R27, R155, RZ ;  /* 0x0000009b1b1bd224 */ /* 0x000fe400078e02ff */
[----:B------:R-:W-:Y:S01]  /*6a90*/  @!P3 STG.E.U8 desc[UR36][R4.64+0x1], R25 ;  /* 0x000001190400b986 */ /* 0x000fe2000c101124 */
[----:B------:R-:W-:-:S03]  /*6aa0*/  ISETP.LT.OR P3, PT, R0, 0xa, !P1 ;  /* 0x0000000a0000780c */ /* 0x000fc60004f61670 */
[----:B------:R1:W-:Y:S01]  /*6ab0*/  @!P2 STG.E.U8 desc[UR36][R6.64], R9 ;  /* 0x000000090600a986 */ /* 0x0003e2000c101124 */
[----:B------:R-:W-:-:S03]  /*6ac0*/  ISETP.LT.OR P2, PT, R0, 0x9, !P0 ;  /* 0x000000090000780c */ /* 0x000fc60004741670 */
[----:B------:R-:W-:Y:S01]  /*6ad0*/  @!P5 STG.E.U8 desc[UR36][R6.64+0x1], R27 ;  /* 0x0000011b0600d986 */ /* 0x000fe2000c101124 */
[----:B------:R-:W-:Y:S01]  /*6ae0*/  ISETP.LT.OR P5, PT, R0, 0xa, !P0 ;  /* 0x0000000a0000780c */ /* 0x000fe200047a1670 */
[----:B------:R-:W-:-:S04]  /*6af0*/  @!P4 IMAD R11, R28, R155, RZ ;  /* 0x0000009b1c0bc224 */ /* 0x000fc800078e02ff */
[-C--:B------:R-:W-:Y:S01]  /*6b00*/  @!P3 IMAD R29, R29, R155.reuse, RZ ;  /* 0x0000009b1d1db224 */ /* 0x080fe200078e02ff */
[----:B------:R-:W-:Y:S01]  /*6b10*/  @!P4 STG.E.U8 desc[UR36][R4.64+0x8], R11 ;  /* 0x0000080b0400c986 */ /* 0x000fe2000c101124 */
[----:B------:R-:W-:Y:S02]  /*6b20*/  ISETP.LT.OR P4, PT, R0, 0x11, !P1 ;  /* 0x000000110000780c */ /* 0x000fe40004f81670 */
[-C--:B0-----:R-:W-:Y:S01]  /*6b30*/  @!P2 IMAD R3, R30, R155.reuse, RZ ;  /* 0x0000009b1e03a224 */ /* 0x081fe200078e02ff */
[----:B------:R-:W-:Y:S01]  /*6b40*/  @!P3 STG.E.U8 desc[UR36][R4.64+0x9], R29 ;  /* 0x0000091d0400b986 */ /* 0x000fe2000c101124 */
[C---:B------:R-:W-:Y:S02]  /*6b50*/  ISETP.LT.OR P3, PT, R0.reuse, 0x12, !P1 ;  /* 0x000000120000780c */ /* 0x040fe40004f61670 */
[----:B------:R-:W-:Y:S01]  /*6b60*/  @!P5 IMAD R31, R31, R155, RZ ;  /* 0x0000009b1f1fd224 */ /* 0x000fe200078e02ff */
[----:B------:R0:W-:Y:S01]  /*6b70*/  @!P2 STG.E.U8 desc[UR36][R6.64+0x8], R3 ;  /* 0x000008030600a986 */ /* 0x0001e2000c101124 */
[----:B------:R-:W-:-:S03]  /*6b80*/  ISETP.LT.OR P2, PT, R0, 0x11, !P0 ;  /* 0x000000110000780c */ /* 0x000fc60004741670 */
[----:B------:R-:W-:Y:S01]  /*6b90*/  @!P5 STG.E.U8 desc[UR36][R6.64+0x9], R31 ;  /* 0x0000091f0600d986 */ /* 0x000fe2000c101124 */
[----:B------:R-:W-:Y:S01]  /*6ba0*/  ISETP.LT.OR P5, PT, R0, 0x12, !P0 ;  /* 0x000000120000780c */ /* 0x000fe200047a1670 */
[----:B-1----:R-:W-:-:S04]  /*6bb0*/  @!P4 IMAD R9, R32, R155, RZ ;  /* 0x0000009b2009c224 */ /* 0x002fc800078e02ff */
        /* <DEDUP_REMOVED lines=301> */
[----:B------:R1:W-:Y:S01]  /*7e90*/  @!P4 STG.E.U8 desc[UR36][R4.64+0xd8], R11 ;  /* 0x0000d80b0400c986 */ /* 0x0003e2000c101124 */
        /* <DEDUP_REMOVED lines=13> */
[-C--:B-1----:R-:W-:Y:S01]  /*7f70*/  @!P2 IMAD R11, R138, R155.reuse, RZ ;  /* 0x0000009b8a0ba224 */ /* 0x082fe200078e02ff */
[----:B------:R-:W-:Y:S01]  /*7f80*/  @!P3 STG.E.U8 desc[UR36][R4.64+0xe1], R137 ;  /* 0x0000e1890400b986 */ /* 0x000fe2000c101124 */
[C---:B------:R-:W-:Y:S02]  /*7f90*/  ISETP.LT.OR P3, PT, R0.reuse, 0xea, !P1 ;  /* 0x000000ea0000780c */ /* 0x040fe40004f61670 */
[----:B------:R-:W-:Y:S01]  /*7fa0*/  @!P5 IMAD R139, R139, R155, RZ ;  /* 0x0000009b8b8bd224 */ /* 0x000fe200078e02ff */
[----:B------:R1:W-:Y:S01]  /*7fb0*/  @!P2 STG.E.U8 desc[UR36][R6.64+0xe0], R11 ;  /* 0x0000e00b0600a986 */ /* 0x0003e2000c101124 */
[----:B------:R-:W-:-:S03]  /*7fc0*/  ISETP.LT.OR P2, PT, R0, 0xe9, !P0 ;  /* 0x000000e90000780c */ /* 0x000fc60004741670 */
[----:B------:R-:W-:Y:S01]  /*7fd0*/  @!P5 STG.E.U8 desc[UR36][R6.64+0xe1], R139 ;  /* 0x0000e18b0600d986 */ /* 0x000fe2000c101124 */
[----:B------:R-:W-:Y:S01]  /*7fe0*/  ISETP.LT.OR P5, PT, R0, 0xea, !P0 ;  /* 0x000000ea0000780c */ /* 0x000fe200047a1670 */
[----:B0-----:R-:W-:-:S04]  /*7ff0*/  @!P4 IMAD R3, R140, R155, RZ ;  /* 0x0000009b8c03c224 */ /* 0x001fc800078e02ff */
[-C--:B------:R-:W-:Y:S01]  /*8000*/  @!P3 IMAD R141, R141, R155.reuse, RZ ;  /* 0x0000009b8d8db224 */ /* 0x080fe200078e02ff */
[----:B------:R0:W-:Y:S01]  /*8010*/  @!P4 STG.E.U8 desc[UR36][R4.64+0xe8], R3 ;  /* 0x0000e8030400c986 */ /* 0x0001e2000c101124 */
[----:B------:R-:W-:Y:S02]  /*8020*/  ISETP.LT.OR P4, PT, R0, 0xf2, !P1 ;  /* 0x000000f20000780c */ /* 0x000fe40004f81670 */
[-C--:B---3--:R-:W-:Y:S01]  /*8030*/  @!P2 IMAD R9, R142, R155.reuse, RZ ;  /* 0x0000009b8e09a224 */ /* 0x088fe200078e02ff */
[----:B------:R-:W-:Y:S01]  /*8040*/  @!P3 STG.E.U8 desc[UR36][R4.64+0xe9], R141 ;  /* 0x0000e98d0400b986 */ /* 0x000fe2000c101124 */
[C---:B------:R-:W-:Y:S02]  /*8050*/  ISETP.LT.OR P3, PT, R0.reuse, 0xf1, !P1 ;  /* 0x000000f10000780c */ /* 0x040fe40004f61670 */
[----:B------:R-:W-:Y:S01]  /*8060*/  @!P5 IMAD R143, R143, R155, RZ ;  /* 0x0000009b8f8fd224 */ /* 0x000fe200078e02ff */
[----:B------:R-:W-:Y:S01]  /*8070*/  @!P2 STG.E.U8 desc[UR36][R6.64+0xe8], R9 ;  /* 0x0000e8090600a986 */ /* 0x000fe2000c101124 */
[----:B------:R-:W-:-:S03]  /*8080*/  ISETP.LT.OR P2, PT, R0, 0xf1, !P0 ;  /* 0x000000f10000780c */ /* 0x000fc60004741670 */
[----:B------:R-:W-:Y:S01]  /*8090*/  @!P5 STG.E.U8 desc[UR36][R6.64+0xe9], R143 ;  /* 0x0000e98f0600d986 */ /* 0x000fe2000c101124 */
[----:B------:R-:W-:Y:S01]  /*80a0*/  ISETP.LT.OR P5, PT, R0, 0xf9, !P0 ;  /* 0x000000f90000780c */ /* 0x000fe200047a1670 */
[----:B------:R-:W-:-:S04]  /*80b0*/  @!P4 IMAD R145, R145, R155, RZ ;  /* 0x0000009b9191c224 */ /* 0x000fc800078e02ff */
[-C--:B-1----:R-:W-:Y:S01]  /*80c0*/  @!P3 IMAD R11, R144, R155.reuse, RZ ;  /* 0x0000009b900bb224 */ /* 0x082fe200078e02ff */
[----:B------:R-:W-:Y:S01]  /*80d0*/  @!P4 STG.E.U8 desc[UR36][R4.64+0xf1], R145 ;  /* 0x0000f1910400c986 */ /* 0x000fe2000c101124 */
[C---:B------:R-:W-:Y:S02]  /*80e0*/  ISETP.LT.OR P4, PT, R0.reuse, 0xf2, !P0 ;  /* 0x000000f20000780c */ /* 0x040fe40004781670 */
[C---:B------:R-:W-:Y:S01]  /*80f0*/  ISETP.LT.OR P0, PT, R0.reuse, 0xfa, !P0 ;  /* 0x000000fa0000780c */ /* 0x040fe20004701670 */
[----:B------:R1:W-:Y:S01]  /*8100*/  @!P3 STG.E.U8 desc[UR36][R4.64+0xf0], R11 ;  /* 0x0000f00b0400b986 */ /* 0x0003e2000c101124 */
[----:B------:R-:W-:Y:S01]  /*8110*/  ISETP.LT.OR P3, PT, R0, 0xf9, !P1 ;  /* 0x000000f90000780c */ /* 0x000fe20004f61670 */
[----:B0-----:R-:W-:Y:S01]  /*8120*/  @!P2 IMAD R3, R146, R155, RZ ;  /* 0x0000009b9203a224 */ /* 0x001fe200078e02ff */
[----:B------:R-:W-:-:S04]  /*8130*/  ISETP.LT.OR P1, PT, R0, 0xfa, !P1 ;  /* 0x000000fa0000780c */ /* 0x000fc80004f21670 */
[----:B------:R0:W-:Y:S03]  /*8140*/  @!P2 STG.E.U8 desc[UR36][R6.64+0xf0], R3 ;  /* 0x0000f0030600a986 */ /* 0x0001e6000c101124 */
[-C--:B------:R-:W-:Y:S02]  /*8150*/  @!P4 IMAD R147, R147, R155.reuse, RZ ;  /* 0x0000009b9393c224 */ /* 0x080fe400078e02ff */
[-C--:B-1----:R-:W-:Y:S02]  /*8160*/  @!P5 IMAD R11, R150, R155.reuse, RZ ;  /* 0x0000009b960bd224 */ /* 0x082fe400078e02ff */
[-C--:B------:R-:W-:Y:S01]  /*8170*/  @!P3 IMAD R9, R148, R155.reuse, RZ ;  /* 0x0000009b9409b224 */ /* 0x080fe200078e02ff */
[----:B------:R0:W-:Y:S01]  /*8180*/  @!P4 STG.E.U8 desc[UR36][R6.64+0xf1], R147 ;  /* 0x0000f1930600c986 */ /* 0x0001e2000c101124 */
[-C--:B------:R-:W-:Y:S02]  /*8190*/  @!P1 IMAD R149, R149, R155.reuse, RZ ;  /* 0x0000009b95959224 */ /* 0x080fe400078e02ff */
[----:B------:R-:W-:Y:S01]  /*81a0*/  @!P0 IMAD R151, R151, R155, RZ ;  /* 0x0000009b97978224 */ /* 0x000fe200078e02ff */
[----:B------:R0:W-:Y:S04]  /*81b0*/  @!P3 STG.E.U8 desc[UR36][R4.64+0xf8], R9 ;  /* 0x0000f8090400b986 */ /* 0x0001e8000c101124 */
[----:B------:R0:W-:Y:S04]  /*81c0*/  @!P1 STG.E.U8 desc[UR36][R4.64+0xf9], R149 ;  /* 0x0000f99504009986 */ /* 0x0001e8000c101124 */
[----:B------:R0:W-:Y:S04]  /*81d0*/  @!P5 STG.E.U8 desc[UR36][R6.64+0xf8], R11 ;  /* 0x0000f80b0600d986 */ /* 0x0001e8000c101124 */
[----:B------:R0:W-:Y:S02]  /*81e0*/  @!P0 STG.E.U8 desc[UR36][R6.64+0xf9], R151 ;  /* 0x0000f99706008986 */ /* 0x0001e4000c101124 */
.L_x_293:
[----:B------:R-:W-:Y:S05]  /*81f0*/  BSYNC B0 ;  /* 0x0000000000007941 */ /* 0x000fea0003800000 */
.L_x_35:
[----:B------:R-:W-:Y:S01]  /*8200*/  ULDC UR4, c[0x0][0xc] ;  /* 0x0000030000047ab9 */ /* 0x000fe20000000800 */
[----:B------:R-:W-:Y:S01]  /*8210*/  ULDC UR5, c[0x0][0x10] ;  /* 0x0000040000057ab9 */ /* 0x000fe20000000800 */
[----:B01----:R-:W0:Y:S01]  /*8220*/  LDC R3, c[0x0][0x14] ;  /* 0x00000500ff037b82 */ /* 0x003e220000000800 */
[----:B------:R-:W-:Y:S01]  /*8230*/  UIMAD.WIDE.U32 UR4, UR4, UR5, URZ ;  /* 0x00000005040472a5 */ /* 0x000fe2000f8e003f */
[----:B------:R-:W-:Y:S01]  /*8240*/  PRMT R0, RZ, 0x7610, R0 ;  /* 0x00007610ff007816 */ /* 0x000fe20000000000 */
[----:B------:R-:W-:Y:S02]  /*8250*/  IMAD.MOV.U32 R153, RZ, RZ, -0x1 ;  /* 0xffffffffff997424 */ /* 0x000fe400078e00ff */
[----:B------:R-:W-:Y:S02]  /*8260*/  IMAD.MOV.U32 R22, RZ, RZ, -0x1 ;  /* 0xffffffffff167424 */ /* 0x000fe400078e00ff */
[----:B0-----:R-:W-:-:S04]  /*8270*/  IMAD.WIDE.U32 R16, R3, UR4, R16 ;  /* 0x0000000403107c25 */ /* 0x001fc8000f8e0010 */
[----:B------:R-:W-:Y:S01]  /*8280*/  IMAD R3, R3, UR5, RZ ;  /* 0x0000000503037c24 */ /* 0x000fe2000f8e02ff */
[----:B------:R-:W-:Y:S02]  /*8290*/  ULDC.64 UR4, c[0x0][0x650] ;  /* 0x0001940000047ab9 */ /* 0x000fe40000000a00 */
[----:B------:R-:W-:Y:S01]  /*82a0*/  ISETP.GE.U32.AND P0, PT, R16, UR4, PT ;  /* 0x0000000410007c0c */ /* 0x000fe2000bf06070 */
[----:B------:R-:W-:-:S05]  /*82b0*/  IMAD.IADD R17, R17, 0x1, R3 ;  /* 0x0000000111117824 */ /* 0x000fca00078e0203 */
[----:B------:R-:W-:-:S13]  /*82c0*/  ISETP.GE.U32.AND.EX P0, PT, R17, UR5, PT, P0 ;  /* 0x0000000511007c0c */ /* 0x000fda000bf06100 */
[----:B------:R-:W-:Y:S05]  /*82d0*/  @P0 BRA `(.L_x_294) ;  /* 0x0000000400640947 */ /* 0x000fea0003800000 */
[----:B------:R-:W0:Y:S01]  /*82e0*/  S2R R12, SR_CTAID.X ;  /* 0x00000000000c7919 */ /* 0x000e220000002500 */
[----:B------:R-:W1:Y:S01]  /*82f0*/  LDC.64 R10, c[0x0][0x628] ;  /* 0x00018a00ff0a7b82 */ /* 0x000e620000000a00 */
[----:B------:R-:W-:Y:S01]  /*8300*/  ULDC UR4, c[0x0][0x150] ;  /* 0x0000540000047ab9 */ /* 0x000fe20000000800 */
[----:B------:R-:W-:Y:S01]  /*8310*/  IMAD.MOV.U32 R8, RZ, RZ, R16 ;  /* 0x000000ffff087224 */ /* 0x000fe200078e0010 */
[----:B------:R-:W0:Y:S01]  /*8320*/  S2R R24, SR_CTAID.Y ;  /* 0x0000000000187919 */ /* 0x000e220000002600 */
[----:B------:R-:W-:-:S04]  /*8330*/  IMAD.MOV.U32 R9, RZ, RZ, R17 ;  /* 0x000000ffff097224 */ /* 0x000fc800078e0011 */
[----:B------:R-:W2:Y:S08]  /*8340*/  LDC R21, c[0x0][0x144] ;  /* 0x00005100ff157b82 */ /* 0x000eb00000000800 */
[----:B------:R-:W2:Y:S08]  /*8350*/  LDC R0, c[0x0][0x630] ;  /* 0x00018c00ff007b82 */ /* 0x000eb00000000800 */
[----:B------:R-:W2:Y:S01]  /*8360*/  LDC.64 R14, c[0x0][0x620] ;  /* 0x00018800ff0e7b82 */ /* 0x000ea20000000a00 */
[----:B-1----:R-:W-:-:S04]  /*8370*/  ISETP.NE.U32.AND P0, PT, R10, RZ, PT ;  /* 0x000000ff0a00720c */ /* 0x002fc80003f05070 */
[----:B------:R-:W-:Y:S02]  /*8380*/  ISETP.NE.AND.EX P0, PT, R11, RZ, PT, P0 ;  /* 0x000000ff0b00720c */ /* 0x000fe40003f05300 */
[----:B0-----:R-:W-:-:S05]  /*8390*/  I2FP.F32.U32 R3, R12 ;  /* 0x0000000c00037245 */ /* 0x001fca0000201000 */
[----:B------:R-:W-:-:S04]  /*83a0*/  FMUL R3, R3, UR4 ;  /* 0x0000000403037c20 */ /* 0x000fc80008400000 */
[----:B------:R0:W1:Y:S02]  /*83b0*/  F2I.U32.TRUNC.NTZ R20, R3 ;  /* 0x0000000300147305 */ /* 0x000064000020f000 */
[----:B------:R-:W-:Y:S05]  /*83c0*/  @!P0 BRA `(.L_x_295) ;  /* 0x0000000000288947 */ /* 0x000fea0003800000 */
[----:B0-----:R-:W0:Y:S02]  /*83d0*/  LDC R3, c[0x0][0x634] ;  /* 0x00018d00ff037b82 */ /* 0x001e240000000800 */
[----:B0-----:R-:W-:-:S05]  /*83e0*/  IADD3 R3, P0, R16, R3, RZ ;  /* 0x0000000310037210 */ /* 0x001fca0007f1e0ff */
[----:B------:R-:W-:-:S04]  /*83f0*/  IMAD.X R13, RZ, RZ, R17, P0 ;  /* 0x000000ffff0d7224 */ /* 0x000fc800000e0611 */
[----:B---3--:R-:W-:-:S04]  /*8400*/  IMAD.WIDE.U32 R4, R13, R10, RZ ;  /* 0x0000000a0d047225 */ /* 0x008fc800078e00ff */
[----:B----4-:R-:W-:-:S04]  /*8410*/  IMAD.WIDE.U32 R6, P0, R3, R11, R4 ;  /* 0x0000000b03067225 */ /* 0x010fc80007800004 */
[----:B------:R-:W-:-:S04]  /*8420*/  IMAD.WIDE.U32 R4, R3, R10, RZ ;  /* 0x0000000a03047225 */ /* 0x000fc800078e00ff */
[----:B------:R-:W-:Y:S01]  /*8430*/  IMAD.X R9, RZ, RZ, RZ, P0 ;  /* 0x000000ffff097224 */ /* 0x000fe200000e06ff */
[----:B------:R-:W-:Y:S01]  /*8440*/  IADD3 RZ, P0, R5, R6, RZ ;  /* 0x0000000605ff7210 */ /* 0x000fe20007f1e0ff */
[----:B------:R-:W-:-:S04]  /*8450*/  IMAD.MOV.U32 R8, RZ, RZ, R7 ;  /* 0x000000ffff087224 */ /* 0x000fc800078e0007 */
[----:B------:R-:W-:-:S08]  /*8460*/  IMAD.WIDE.U32.X R8, R13, R11, R8, P0 ;  /* 0x0000000b0d087225 */ /* 0x000fd000000e0408 */
.L_x_295:
[----:B------:R-:W3:Y:S01]  /*8470*/  LDC.64 R28, c[0x0][0x640] ;  /* 0x00019000ff1c7b82 */ /* 0x000ee20000000a00 */
[-CC-:B--2---:R-:W-:Y:S01]  /*8480*/  SHF.R.U64 R22, R8, R0.reuse, R9.reuse ;  /* 0x0000000008167219 */ /* 0x184fe20000001209 */
[----:B-1----:R-:W-:Y:S01]  /*8490*/  IMAD.MOV R20, RZ, RZ, -R20 ;  /* 0x000000ffff147224 */ /* 0x002fe200078e0a14 */
[----:B------:R-:W-:Y:S01]  /*84a0*/  SHF.R.U32.HI R0, RZ, R0, R9 ;  /* 0x00000000ff007219 */ /* 0x000fe20000011609 */
[----:B------:R-:W-:Y:S01]  /*84b0*/  ULDC UR4, c[0x0][0x154] ;  /* 0x0000550000047ab9 */ /* 0x000fe20000000800 */
[----:B0-----:R-:W-:Y:S01]  /*84c0*/  IADD3 R3, P0, RZ, -R22, RZ ;  /* 0x80000016ff037210 */ /* 0x001fe20007f1e0ff */
[----:B------:R-:W-:Y:S02]  /*84d0*/  IMAD R21, R21, R20, R12 ;  /* 0x0000001415157224 */ /* 0x000fe400078e020c */
[----:B----4-:R-:W0:Y:S01]  /*84e0*/  LDC R6, c[0x0][0x618] ;  /* 0x00018600ff067b82 */ /* 0x010e220000000800 */
[----:B------:R-:W-:Y:S02]  /*84f0*/  IMAD.MOV.U32 R7, RZ, RZ, 0x1 ;  /* 0x00000001ff077424 */ /* 0x000fe400078e00ff */
[----:B---3--:R-:W-:-:S04]  /*8500*/  IMAD.X R5, RZ, RZ, ~R0, P0 ;  /* 0x000000ffff057224 */ /* 0x008fc800000e0e00 */
[-C--:B------:R-:W-:Y:S01]  /*8510*/  IMAD R0, R5, R14.reuse, RZ ;  /* 0x0000000e05007224 */ /* 0x080fe200078e02ff */
[----:B------:R-:W1:Y:S01]  /*8520*/  LDC R8, c[0x0][0x608] ;  /* 0x00018200ff087b82 */ /* 0x000e620000000800 */
[----:B------:R-:W-:-:S04]  /*8530*/  IMAD.WIDE.U32 R4, R3, R14, R16 ;  /* 0x0000000e03047225 */ /* 0x000fc800078e0010 */
[----:B------:R-:W-:Y:S01]  /*8540*/  IMAD R3, R3, R15, R0 ;  /* 0x0000000f03037224 */ /* 0x000fe200078e0200 */
[----:B------:R-:W-:Y:S02]  /*8550*/  I2FP.F32.U32 R0, R24 ;  /* 0x0000001800007245 */ /* 0x000fe40000201000 */
[----:B------:R-:W2:Y:S01]  /*8560*/  LDC R26, c[0x0][0x658] ;  /* 0x00019600ff1a7b82 */ /* 0x000ea20000000800 */
[----:B------:R-:W-:Y:S01]  /*8570*/  IMAD.IADD R3, R5, 0x1, R3 ;  /* 0x0000000105037824 */ /* 0x000fe200078e0203 */
[----:B------:R-:W-:Y:S01]  /*8580*/  ISETP.NE.U32.AND P0, PT, R28, RZ, PT ;  /* 0x000000ff1c00720c */ /* 0x000fe20003f05070 */
[----:B------:R-:W-:Y:S01]  /*8590*/  FMUL R0, R0, UR4 ;  /* 0x0000000400007c20 */ /* 0x000fe20008400000 */
[----:B------:R-:W-:Y:S02]  /*85a0*/  IMAD.MOV.U32 R5, RZ, RZ, -0x1 ;  /* 0xffffffffff057424 */ /* 0x000fe400078e00ff */
[----:B------:R-:W-:Y:S01]  /*85b0*/  ISETP.NE.AND.EX P0, PT, R29, RZ, PT, P0 ;  /* 0x000000ff1d00720c */ /* 0x000fe20003f05300 */
[----:B------:R3:W4:Y:S01]  /*85c0*/  F2I.U32.TRUNC.NTZ R13, R0 ;  /* 0x00000000000d7305 */ /* 0x000722000020f000 */
[----:B------:R-:W3:Y:S01]  /*85d0*/  LDC R15, c[0x0][0x148] ;  /* 0x00005200ff0f7b82 */ /* 0x000ee20000000800 */
[----:B0-----:R-:W-:-:S02]  /*85e0*/  SHF.R.U64 R12, R4, R6, R3 ;  /* 0x00000006040c7219 */ /* 0x001fc40000001203 */
[----:B------:R-:W-:-:S05]  /*85f0*/  SHF.R.U32.HI R3, RZ, R6, R3 ;  /* 0x00000006ff037219 */ /* 0x000fca0000011603 */
[----:B------:R-:W0:Y:S01]  /*8600*/  LDC R20, c[0x0][0x600] ;  /* 0x00018000ff147b82 */ /* 0x000e220000000800 */
[-CC-:B-1----:R-:W-:Y:S02]  /*8610*/  SHF.R.U64 R10, R12, R8.reuse, R3.reuse ;  /* 0x000000080c0a7219 */ /* 0x182fe40000001203 */
[----:B------:R-:W-:-:S05]  /*8620*/  SHF.R.U32.HI R3, RZ, R8, R3 ;  /* 0x00000008ff037219 */ /* 0x000fca0000011603 */
[----:B------:R-:W1:Y:S01]  /*8630*/  LDC R27, c[0x0][0x648] ;  /* 0x00019200ff1b7b82 */ /* 0x000e620000000800 */
[-C--:B--2---:R-:W-:Y:S02]  /*8640*/  SHF.L.U32 R4, R5, R26.reuse, RZ ;  /* 0x0000001a05047219 */ /* 0x084fe400000006ff */
[--C-:B------:R-:W-:Y:S02]  /*8650*/  SHF.R.U64 R14, R10, R26, R3.reuse ;  /* 0x0000001a0a0e7219 */ /* 0x100fe40000001203 */
[----:B------:R-:W-:Y:S02]  /*8660*/  LOP3.LUT R25, RZ, R4, RZ, 0x33, !PT ;  /* 0x00000004ff197212 */ /* 0x000fe400078e33ff */
[-C--:B------:R-:W-:Y:S01]  /*8670*/  SHF.R.U32.HI R5, RZ, R26.reuse, R3 ;  /* 0x0000001aff057219 */ /* 0x080fe20000011603 */
[----:B------:R-:W2:Y:S01]  /*8680*/  LDC R30, c[0x0][0x638] ;  /* 0x00018e00ff1e7b82 */ /* 0x000ea20000000800 */
[----:B------:R-:W-:Y:S01]  /*8690*/  SHF.L.U32 R154, R7, R26, RZ ;  /* 0x0000001a079a7219 */ /* 0x000fe200000006ff */
[----:B------:R-:W-:-:S06]  /*86a0*/  IMAD.MOV.U32 R4, RZ, RZ, R14 ;  /* 0x000000ffff047224 */ /* 0x000fcc00078e000e */
[----:B------:R-:W0:Y:S01]  /*86b0*/  LDC R31, c[0x0][0x610] ;  /* 0x00018400ff1f7b82 */ /* 0x000e220000000800 */
[----:B----4-:R-:W-:Y:S05]  /*86c0*/  @!P0 BRA `(.L_x_296) ;  /* 0x0000000000288947 */ /* 0x010fea0003800000 */
        /* <DEDUP_REMOVED lines=10> */
.L_x_296:
[----:B------:R-:W-:Y:S01]  /*8770*/  ISETP.NE.AND P0, PT, R2, 0x1, PT ;  /* 0x000000010200780c */ /* 0x000fe20003f05270 */
[----:B0-----:R-:W-:Y:S01]  /*8780*/  VIADD R7, R20, 0xffffffff ;  /* 0xffffffff14077836 */ /* 0x001fe20000000000 */
[----:B-1-3--:R-:W-:Y:S01]  /*8790*/  SHF.R.U64 R0, R4, R27, R5 ;  /* 0x0000001b04007219 */ /* 0x00afe20000001205 */
[----:B------:R-:W-:Y:S01]  /*87a0*/  IMAD.MOV R13, RZ, RZ, -R13 ;  /* 0x000000ffff0d7224 */ /* 0x000fe200078e0a0d */
[----:B------:R-:W-:Y:S01]  /*87b0*/  LOP3.LUT R5, R10, R25, RZ, 0xc0, !PT ;  /* 0x000000190a057212 */ /* 0x000fe200078ec0ff */
[----:B------:R-:W-:Y:S02]  /*87c0*/  IMAD.MOV.U32 R4, RZ, RZ, 0x1 ;  /* 0x00000001ff047424 */ /* 0x000fe400078e00ff */
[----:B------:R-:W-:Y:S02]  /*87d0*/  IMAD.MOV R3, RZ, RZ, -R0 ;  /* 0x000000ffff037224 */ /* 0x000fe400078e0a00 */
[----:B------:R-:W-:Y:S01]  /*87e0*/  IMAD R154, R154, R0, R5 ;  /* 0x000000009a9a7224 */ /* 0x000fe200078e0205 */
[----:B------:R-:W-:Y:S01]  /*87f0*/  LOP3.LUT R5, R12, R7, RZ, 0xc0, !PT ;  /* 0x000000070c057212 */ /* 0x000fe200078ec0ff */
[----:B--2---:R-:W-:-:S02]  /*8800*/  IMAD R0, R3, R30, R14 ;  /* 0x0000001e03007224 */ /* 0x004fc400078e020e */
[----:B------:R-:W-:Y:S02]  /*8810*/  @P0 IMAD R21, R15, R13, R24 ;  /* 0x0000000d0f150224 */ /* 0x000fe400078e0218 */
[----:B------:R-:W-:Y:S01]  /*8820*/  IMAD R3, R0, R20, R5 ;  /* 0x0000001400037224 */ /* 0x000fe200078e0205 */
[----:B------:R-:W-:Y:S01]  /*8830*/  PRMT R0, R4, 0x7610, R0 ;  /* 0x0000761004007816 */ /* 0x000fe20000000000 */
[----:B------:R-:W-:-:S05]  /*8840*/  IMAD R154, R154, R31, R21 ;  /* 0x0000001f9a9a7224 */ /* 0x000fca00078e0215 */
[----:B------:R-:W-:Y:S02]  /*8850*/  SEL R153, R3, R154, !P0 ;  /* 0x0000009a03997207 */ /* 0x000fe40004000000 */
[----:B------:R-:W-:-:S07]  /*8860*/  SEL R154, R154, R3, !P0 ;  /* 0x000000039a9a7207 */ /* 0x000fce0004000000 */
.L_x_294:
[----:B------:R-:W-:-:S13]  /*8870*/  LOP3.LUT P0, RZ, R0, 0xff, RZ, 0xc0, !PT ;  /* 0x000000ff00ff7812 */ /* 0x000fda000780c0ff */
[----:B------:R-:W-:Y:S05]  /*8880*/  @P0 BRA `(.L_x_297) ;  /* 0xffffff8800940947 */ /* 0x000fea000383ffff */
[----:B------:R-:W-:Y:S05]  /*8890*/  EXIT ;  /* 0x000000000000794d */ /* 0x000fea0003800000 */
.L_x_8:
        /* <DEDUP_REMOVED lines=26> */
.L_x_299:
[----:B------:R-:W0:Y:S01]  /*8a40*/  LDC.64 R28, c[0x0][0x640] ;  /* 0x00019000ff1c7b82 */ /* 0x000e220000000a00 */
[-CC-:B------:R-:W-:Y:S01]  /*8a50*/  SHF.R.U64 R22, R12, R6.reuse, R13.reuse ;  /* 0x000000060c167219 */ /* 0x180fe2000000120d */
[----:B------:R-:W-:Y:S01]  /*8a60*/  IMAD.MOV.U32 R30, RZ, RZ, 0x1 ;  /* 0x00000001ff1e7424 */ /* 0x000fe200078e00ff */
[----:B------:R-:W-:Y:S02]  /*8a70*/  SHF.R.U32.HI R6, RZ, R6, R13 ;  /* 0x00000006ff067219 */ /* 0x000fe4000001160d */
        /* <DEDUP_REMOVED lines=8> */
[----:B------:R-:W-:Y:S01]  /*8b00*/  IMAD.IADD R9, R9, 0x1, R11 ;  /* 0x0000000109097824 */ /* 0x000fe200078e020b */
[----:B0-----:R-:W-:-:S04]  /*8b10*/  ISETP.NE.U32.AND P0, PT, R28, RZ, PT ;  /* 0x000000ff1c00720c */ /* 0x001fc80003f05070 */
[----:B------:R-:W-:Y:S02]  /*8b20*/  ISETP.NE.AND.EX P0, PT, R29, RZ, PT, P0 ;  /* 0x000000ff1d00720c */ /* 0x000fe40003f05300 */
[----:B------:R-:W0:Y:S01]  /*8b30*/  LDC R20, c[0x0][0x600] ;  /* 0x00018000ff147b82 */ /* 0x000e220000000800 */
[-CC-:B-1----:R-:W-:Y:S01]  /*8b40*/  SHF.R.U64 R14, R8, R10.reuse, R9.reuse ;  /* 0x0000000a080e7219 */ /* 0x182fe20000001209 */
[----:B------:R-:W-:Y:S01]  /*8b50*/  IMAD.MOV.U32 R8, RZ, RZ, -0x1 ;  /* 0xffffffffff087424 */ /* 0x000fe200078e00ff */
[----:B------:R-:W-:-:S05]  /*8b60*/  SHF.R.U32.HI R9, RZ, R10, R9 ;  /* 0x0000000aff097219 */ /* 0x000fca0000011609 */
[----:B------:R-:W1:Y:S01]  /*8b70*/  LDC R26, c[0x0][0x648] ;  /* 0x00019200ff1a7b82 */ /* 0x000e620000000800 */
[-CC-:B--2---:R-:W-:Y:S02]  /*8b80*/  SHF.R.U64 R21, R14, R12.reuse, R9.reuse ;  /* 0x0000000c0e157219 */ /* 0x184fe40000001209 */
[----:B------:R-:W-:-:S05]  /*8b90*/  SHF.R.U32.HI R6, RZ, R12, R9 ;  /* 0x0000000cff067219 */ /* 0x000fca0000011609 */
[----:B------:R-:W2:Y:S01]  /*8ba0*/  LDC R27, c[0x0][0x638] ;  /* 0x00018e00ff1b7b82 */ /* 0x000ea20000000800 */
[-C--:B---3--:R-:W-:Y:S02]  /*8bb0*/  SHF.L.U32 R8, R8, R25.reuse, RZ ;  /* 0x0000001908087219 */ /* 0x088fe400000006ff */
[-CC-:B------:R-:W-:Y:S02]  /*8bc0*/  SHF.R.U64 R23, R21, R25.reuse, R6.reuse ;  /* 0x0000001915177219 */ /* 0x180fe40000001206 */
[----:B------:R-:W-:Y:S02]  /*8bd0*/  LOP3.LUT R32, RZ, R8, RZ, 0x33, !PT ;  /* 0x00000008ff207212 */ /* 0x000fe400078e33ff */
[----:B------:R-:W-:Y:S01]  /*8be0*/  SHF.R.U32.HI R9, RZ, R25, R6 ;  /* 0x00000019ff097219 */ /* 0x000fe20000011606 */
[----:B------:R-:W3:Y:S01]  /*8bf0*/  LDC R31, c[0x0][0x610] ;  /* 0x00018400ff1f7b82 */ /* 0x000ee20000000800 */
[----:B------:R-:W-:Y:S01]  /*8c00*/  IMAD.MOV.U32 R8, RZ, RZ, R23 ;  /* 0x000000ffff087224 */ /* 0x000fe200078e0017 */
[----:B------:R-:W-:Y:S06]  /*8c10*/  @!P0 BRA `(.L_x_300) ;  /* 0x0000000000288947 */ /* 0x000fec0003800000 */
        /* <DEDUP_REMOVED lines=10> */
.L_x_300:
[----:B------:R-:W-:Y:S02]  /*8cc0*/  ISETP.NE.AND P0, PT, R2, 0x1, PT ;  /* 0x000000010200780c */ /* 0x000fe40003f05270 */
[----:B-1----:R-:W-:Y:S01]  /*8cd0*/  SHF.R.U64 R6, R8, R26, R9 ;  /* 0x0000001a08067219 */ /* 0x002fe20000001209 */
[----:B0-----:R-:W-:Y:S01]  /*8ce0*/  VIADD R9, R20, 0xffffffff ;  /* 0xffffffff14097836 */ /* 0x001fe20000000000 */
[----:B------:R-:W-:Y:S02]  /*8cf0*/  SHF.L.U32 R30, R30, R25, RZ ;  /* 0x000000191e1e7219 */ /* 0x000fe400000006ff */
[----:B------:R-:W-:Y:S01]  /*8d00*/  LOP3.LUT R5, R21, R32, RZ, 0xc0, !PT ;  /* 0x0000002015057212 */ /* 0x000fe200078ec0ff */
[----:B------:R-:W-:-:S04]  /*8d10*/  IMAD.MOV R8, RZ, RZ, -R6 ;  /* 0x000000ffff087224 */ /* 0x000fc800078e0a06 */
[----:B------:R-:W-:Y:S01]  /*8d20*/  IMAD R6, R30, R6, R5 ;  /* 0x000000061e067224 */ /* 0x000fe200078e0205 */
[----:B------:R-:W-:Y:S01]  /*8d30*/  LOP3.LUT R5, R14, R9, RZ, 0xc0, !PT ;  /* 0x000000090e057212 */ /* 0x000fe200078ec0ff */
[----:B------:R-:W-:Y:S02]  /*8d40*/  @P0 IMAD R3, R7, R24, R4 ;  /* 0x0000001807030224 */ /* 0x000fe400078e0204 */
[----:B--2---:R-:W-:Y:S02]  /*8d50*/  IMAD R4, R8, R27, R23 ;  /* 0x0000001b08047224 */ /* 0x004fe400078e0217 */
[----:B---3--:R-:W-:Y:S02]  /*8d60*/  IMAD R3, R6, R31, R3 ;  /* 0x0000001f06037224 */ /* 0x008fe400078e0203 */
[----:B------:R-:W-:Y:S02]  /*8d70*/  IMAD R4, R4, R20, R5 ;  /* 0x0000001404047224 */ /* 0x000fe400078e0205 */
[----:B------:R-:W-:-:S02]  /*8d80*/  IMAD.MOV.U32 R8, RZ, RZ, 0x1 ;  /* 0x00000001ff087424 */ /* 0x000fc400078e00ff */
[----:B------:R-:W-:Y:S01]  /*8d90*/  IMAD.MOV.U32 R6, RZ, RZ, R22 ;  /* 0x000000ffff067224 */ /* 0x000fe200078e0016 */
[----:B------:R-:W-:Y:S02]  /*8da0*/  SEL R20, R4, R3, !P0 ;  /* 0x0000000304147207 */ /* 0x000fe40004000000 */
[----:B------:R-:W-:-:S07]  /*8db0*/  SEL R21, R3, R4, !P0 ;  /* 0x0000000403157207 */ /* 0x000fce0004000000 */
.L_x_298:
[----:B------:R-:W-:-:S08]  /*8dc0*/  NOP ;  /* 0x0000000000007918 */ /* 0x000fd00000000000 */
[----:B------:R-:W0:-:S00]  /*8dd0*/  USETMAXREG.DEALLOC.CTAPOOL 0x28 ;  /* 0x00000028000079c8 */ /* 0x000e0000080e0500 */
[----:B0-----:R-:W-:-:S13]  /*8de0*/  ISETP.NE.AND P0, PT, R0, RZ, PT ;  /* 0x000000ff0000720c */ /* 0x001fda0003f05270 */
[----:B------:R-:W-:Y:S05]  /*8df0*/  @P0 EXIT ;  /* 0x000000000000094d */ /* 0x000fea0003800000 */
[----:B------:R-:W-:Y:S01]  /*8e00*/  LOP3.LUT P0, RZ, R8, 0xff, RZ, 0xc0, !PT ;  /* 0x000000ff08ff7812 */ /* 0x000fe2000780c0ff */
[----:B------:R-:W-:Y:S02]  /*8e10*/  IMAD.MOV.U32 R0, RZ, RZ, 0x1 ;  /* 0x00000001ff007424 */ /* 0x000fe400078e00ff */
[----:B------:R-:W-:-:S10]  /*8e20*/  IMAD.MOV.U32 R3, RZ, RZ, RZ ;  /* 0x000000ffff037224 */ /* 0x000fd400078e00ff */
[----:B------:R-:W-:Y:S05]  /*8e30*/  @!P0 BRA `(.L_x_301) ;  /* 0x0000000c00488947 */ /* 0x000fea0003800000 */
[----:B------:R-:W0:Y:S01]  /*8e40*/  LDC R0, c[0x0][0x28c] ;  /* 0x0000a300ff007b82 */ /* 0x000e220000000800 */
[----:B------:R-:W1:Y:S01]  /*8e50*/  S2R R11, SR_CgaCtaId ;  /* 0x00000000000b7919 */ /* 0x000e620000008800 */
[----:B------:R-:W-:Y:S01]  /*8e60*/  ULDC UR5, c[0x0][0x658] ;  /* 0x0001960000057ab9 */ /* 0x000fe20000000800 */
[----:B------:R-:W-:Y:S01]  /*8e70*/  UMOV UR7, 0xffffffff ;  /* 0xffffffff00077882 */ /* 0x000fe20000000000 */
[----:B------:R-:W-:Y:S01]  /*8e80*/  ULDC UR6, c[0x0][0xc] ;  /* 0x0000030000067ab9 */ /* 0x000fe20000000800 */
[----:B------:R-:W-:Y:S01]  /*8e90*/  USHF.L.U32 UR8, UR7, UR5, URZ ;  /* 0x0000000507087299 */ /* 0x000fe2000800063f */
[----:B------:R-:W-:Y:S01]  /*8ea0*/  BSSY B0, `(.L_x_301) ;  /* 0x00000cb000007945 */ /* 0x000fe20003800000 */
[----:B------:R-:W-:Y:S01]  /*8eb0*/  UMOV UR9, 0x1 ;  /* 0x0000000100097882 */ /* 0x000fe20000000000 */
[----:B------:R-:W-:Y:S01]  /*8ec0*/  ULDC UR7, c[0x0][0x10] ;  /* 0x0000040000077ab9 */ /* 0x000fe20000000800 */
[----:B------:R-:W-:Y:S01]  /*8ed0*/  USHF.L.U32 UR18, UR9, UR5, URZ ;  /* 0x0000000509127299 */ /* 0x000fe2000800063f */
[----:B------:R-:W-:Y:S01]  /*8ee0*/  IMAD.MOV.U32 R9, RZ, RZ, 0x1 ;  /* 0x00000001ff097424 */ /* 0x000fe200078e00ff */
[----:B------:R-:W-:Y:S01]  /*8ef0*/  UIMAD.WIDE.U32 UR6, UR6, UR7, URZ ;  /* 0x00000007060672a5 */ /* 0x000fe2000f8e003f */
[----:B------:R-:W-:Y:S01]  /*8f00*/  LOP3.LUT R8, R19, 0x2, RZ, 0xfc, !PT ;  /* 0x0000000213087812 */ /* 0x000fe200078efcff */
[----:B------:R-:W-:Y:S01]  /*8f10*/  ULDC UR5, c[0x0][0x14] ;  /* 0x0000050000057ab9 */ /* 0x000fe20000000800 */
[----:B------:R-:W-:Y:S01]  /*8f20*/  ULDC UR4, c[0x0][0x600] ;  /* 0x0001800000047ab9 */ /* 0x000fe20000000800 */
[----:B------:R-:W-:-:S02]  /*8f30*/  UIMAD.WIDE.U32 UR22, UR6, UR5, URZ ;  /* 0x00000005061672a5 */ /* 0x000fc4000f8e003f */
[----:B------:R-:W-:Y:S02]  /*8f40*/  UIMAD UR13, UR7, UR5, URZ ;  /* 0x00000005070d72a4 */ /* 0x000fe4000f8e023f */
[----:B------:R-:W-:Y:S02]  /*8f50*/  UIADD3 UR4, UR4, -0x1, URZ ;  /* 0xffffffff04047890 */ /* 0x000fe4000fffe03f */
[----:B------:R-:W-:Y:S02]  /*8f60*/  ULOP3.LUT UR17, URZ, UR8, URZ, 0x33, !UPT ;  /* 0x000000083f117292 */ /* 0x000fe4000f8e333f */
[----:B------:R-:W-:Y:S01]  /*8f70*/  UIADD3 UR13, UR23, UR13, URZ ;  /* 0x0000000d170d7290 */ /* 0x000fe2000fffe03f */
[----:B0-----:R-:W-:Y:S01]  /*8f80*/  VIADD R0, R0, 0x3f ;  /* 0x0000003f00007836 */ /* 0x001fe20000000000 */
[----:B------:R-:W-:-:S04]  /*8f90*/  ULDC.64 UR24, c[0x0][0x198] ;  /* 0x0000660000187ab9 */ /* 0x000fc80000000a00 */
[----:B------:R-:W-:Y:S01]  /*8fa0*/  SHF.R.S32.HI R3, RZ, 0x1f, R0 ;  /* 0x0000001fff037819 */ /* 0x000fe20000011400 */
[----:B-1----:R-:W-:-:S03]  /*8fb0*/  IMAD.SHL.U32 R4, R11, 0x1000, RZ ;  /* 0x000010000b047824 */ /* 0x002fc600078e00ff */
[----:B------:R-:W-:Y:S01]  /*8fc0*/  LEA.HI R10, R3, R0, RZ, 0x6 ;  /* 0x00000000030a7211 */ /* 0x000fe200078f30ff */
[----:B------:R-:W-:Y:S02]  /*8fd0*/  IMAD.SHL.U32 R11, R11, 0x40, RZ ;  /* 0x000000400b0b7824 */ /* 0x000fe400078e00ff */
[----:B------:R-:W-:Y:S01]  /*8fe0*/  IMAD.MOV.U32 R0, RZ, RZ, 0x1 ;  /* 0x00000001ff007424 */ /* 0x000fe200078e00ff */
[----:B------:R-:W-:Y:S01]  /*8ff0*/  LOP3.LUT R4, R4, 0x3000, RZ, 0xc0, !PT ;  /* 0x0000300004047812 */ /* 0x000fe200078ec0ff */
[----:B------:R-:W-:Y:S01]  /*9000*/  IMAD.MOV.U32 R3, RZ, RZ, RZ ;  /* 0x000000ffff037224 */ /* 0x000fe200078e00ff */
[----:B------:R-:W-:Y:S02]  /*9010*/  SHF.R.S32.HI R10, RZ, 0x6, R10 ;  /* 0x00000006ff0a7819 */ /* 0x000fe4000001140a */
[----:B------:R-:W-:Y:S01]  /*9020*/  LOP3.LUT R11, R11, 0xc0, RZ, 0xc0, !PT ;  /* 0x000000c00b0b7812 */ /* 0x000fe200078ec0ff */
[----:B------:R-:W-:Y:S02]  /*9030*/  VIADD R12, R4, 0x12180 ;  /* 0x00012180040c7836 */ /* 0x000fe40000000000 */
[----:B------:R-:W-:-:S07]  /*9040*/  VIADD R13, R10, 0x1 ;  /* 0x000000010a0d7836 */ /* 0x000fce0000000000 */
.L_x_312:
[----:B------:R-:W-:-:S03]  /*9050*/  UMOV UR5, 0xffffffff ;  /* 0xffffffff00057882 */ /* 0x000fc60000000000 */
[----:B------:R-:W-:Y:S05]  /*9060*/  BRA.DIV UR5, `(.L_x_302) ;  /* 0x0000001205587947 */ /* 0x000fea000b800000 */
[----:B------:R-:W-:-:S13]  /*9070*/  ELECT P6, URZ, PT ;  /* 0x00000000003f782f */ /* 0x000fda00038c0000 */
.L_x_328:
[----:B------:R-:W0:Y:S01]  /*9080*/  LDC R4, c[0x0][0x28c] ;  /* 0x0000a300ff047b82 */ /* 0x000e220000000800 */
[----:B------:R-:W-:Y:S01]  /*9090*/  BSSY B1, `(.L_x_303) ;  /* 0x0000038000017945 */ /* 0x000fe20003800000 */
[----:B0-----:R-:W-:-:S13]  /*90a0*/  ISETP.LT.OR P6, PT, R4, 0x1, !P6 ;  /* 0x000000010400780c */ /* 0x001fda00077c1670 */
[----:B------:R-:W-:Y:S05]  /*90b0*/  @P6 BRA `(.L_x_304) ;  /* 0x0000000000d46947 */ /* 0x000fea0003800000 */
[----:B------:R-:W-:Y:S02]  /*90c0*/  IMAD.SHL.U32 R21, R21, 0x80, RZ ;  /* 0x0000008015157824 */ /* 0x000fe400078e00ff */
[----:B------:R-:W-:Y:S02]  /*90d0*/  IMAD R20, R20, 0x100, R11 ;  /* 0x0000010014147824 */ /* 0x000fe400078e020b */
[----:B------:R-:W-:Y:S02]  /*90e0*/  IMAD.MOV.U32 R24, RZ, RZ, RZ ;  /* 0x000000ffff187224 */ /* 0x000fe400078e00ff */
[----:B------:R-:W-:Y:S02]  /*90f0*/  IMAD.MOV.U32 R4, RZ, RZ, R13 ;  /* 0x000000ffff047224 */ /* 0x000fe400078e000d */
[----:B------:R-:W-:Y:S02]  /*9100*/  IMAD.MOV.U32 R5, RZ, RZ, R0 ;  /* 0x000000ffff057224 */ /* 0x000fe400078e0000 */
[----:B------:R-:W-:-:S07]  /*9110*/  IMAD.MOV.U32 R7, RZ, RZ, R3 ;  /* 0x000000ffff077224 */ /* 0x000fce00078e0003 */
.L_x_307:
[----:B------:R-:W0:Y:S01]  /*9120*/  S2R R15, SR_CgaCtaId ;  /* 0x00000000000f7919 */ /* 0x000e220000008800 */
[----:B------:R-:W-:Y:S02]  /*9130*/  MOV R14, 0x400 ;  /* 0x00000400000e7802 */ /* 0x000fe40000000f00 */
[----:B------:R-:W-:Y:S02]  /*9140*/  LOP3.LUT P1, RZ, R18, 0x7f, RZ, 0xc0, !PT ;  /* 0x0000007f12ff7812 */ /* 0x000fe4000782c0ff */
[----:B0-----:R-:W-:Y:S02]  /*9150*/  LEA R22, R15, R14, 0x18 ;  /* 0x0000000e0f167211 */ /* 0x001fe400078ec0ff */
[----:B------:R-:W-:-:S09]  /*9160*/  SHF.L.U32 R14, R5, 0x1f, RZ ;  /* 0x0000001f050e7819 */ /* 0x000fd200000006ff */
[----:B------:R-:W0:Y:S01]  /*9170*/  @!P1 LDC R15, c[0x0][0x500] ;  /* 0x00014000ff0f9b82 */ /* 0x000e220000000800 */
[----:B------:R-:W-:-:S04]  /*9180*/  IMAD R23, R7, 0x8, R22 ;  /* 0x0000000807177824 */ /* 0x000fc800078e0216 */
[----:B------:R-:W1:Y:S02]  /*9190*/  SYNCS.PHASECHK.TRANS64.TRYWAIT P0, [R23+URZ+0x48], R14 ;  /* 0x0000480e170075a7 */ /* 0x000e64000800017f */
[----:B-1----:R-:W-:Y:S05]  /*91a0*/  @!P0 BRA `(.L_x_305) ;  /* 0x0000001000288947 */ /* 0x002fea0003800000 */
.L_x_329:
[----:B-1----:R-:W-:Y:S01]  /*91b0*/  PRMT R14, R8, 0x9910, RZ ;  /* 0x00009910080e7816 */ /* 0x002fe200000000ff */
[----:B0-----:R0:W-:Y:S03]  /*91c0*/  @!P1 SYNCS.ARRIVE.TRANS64 RZ, [R23+URZ], R15 ;  /* 0x0000000f17ff99a7 */ /* 0x0011e6000800003f */
[----:B------:R-:W-:-:S13]  /*91d0*/  ISETP.NE.AND P0, PT, R14, 0x2, PT ;  /* 0x000000020e00780c */ /* 0x000fda0003f05270 */
[----:B0-----:R-:W-:Y:S05]  /*91e0*/  @P0 BRA `(.L_x_306) ;  /* 0x0000000000040947 */ /* 0x001fea0003800000 */
[----:B------:R-:W-:Y:S01]  /*91f0*/  BPT.TRAP 0x1 ;  /* 0x000000040000795c */ /* 0x000fe20000300000 */
.L_x_306:
[----:B------:R-:W-:Y:S01]  /*9200*/  R2UR UR19, R22 ;  /* 0x00000000161372ca */ /* 0x000fe200000e0000 */
[----:B------:R-:W-:Y:S01]  /*9210*/  IMAD R22, R7, 0x2000, R22 ;  /* 0x0000200007167824 */ /* 0x000fe200078e0216 */
[----:B------:R-:W-:Y:S01]  /*9220*/  R2UR UR9, R23 ;  /* 0x00000000170972ca */ /* 0x000fe200000e0000 */
[----:B------:R-:W-:Y:S01]  /*9230*/  IMAD R14, R7, 0x4000, R12 ;  /* 0x00004000070e7824 */ /* 0x000fe200078e020c */
[----:B------:R-:W-:Y:S01]  /*9240*/  UIADD3 UR6, UP0, UR24, 0xf0, URZ ;  /* 0x000000f018067890 */ /* 0x000fe2000ff1e03f */
[----:B------:R-:W-:Y:S01]  /*9250*/  VIADD R4, R4, 0xffffffff ;  /* 0xffffffff04047836 */ /* 0x000fe20000000000 */
[----:B------:R-:W-:Y:S01]  /*9260*/  R2UR UR5, R22 ;  /* 0x00000000160572ca */ /* 0x000fe200000e0000 */
[----:B------:R-:W-:Y:S01]  /*9270*/  UIADD3 UR26, UP1, UR24, 0x1f0, URZ ;  /* 0x000001f0181a7890 */ /* 0x000fe2000ff3e03f */
[----:B------:R-:W-:Y:S01]  /*9280*/  R2UR UR8, R14 ;  /* 0x000000000e0872ca */ /* 0x000fe200000e0000 */
[----:B------:R-:W-:Y:S01]  /*9290*/  UIADD3.X UR7, URZ, UR25, URZ, UP0, !UPT ;  /* 0x000000193f077290 */ /* 0x000fe200087fe43f */
[----:B------:R-:W-:Y:S01]  /*92a0*/  R2UR UR11, R21 ;  /* 0x00000000150b72ca */ /* 0x000fe200000e0000 */
[----:B------:R-:W-:Y:S01]  /*92b0*/  VIADD R7, R7, 0x1 ;  /* 0x0000000107077836 */ /* 0x000fe20000000000 */
[----:B------:R-:W-:Y:S01]  /*92c0*/  R2UR UR10, R24 ;  /* 0x00000000180a72ca */ /* 0x000fe200000e0000 */
[----:B------:R-:W-:Y:S01]  /*92d0*/  UIADD3.X UR27, URZ, UR25, URZ, UP1, !UPT ;  /* 0x000000193f1b7290 */ /* 0x000fe20008ffe43f */
[----:B------:R-:W-:Y:S01]  /*92e0*/  R2UR UR12, R6 ;  /* 0x00000000060c72ca */ /* 0x000fe200000e0000 */
[----:B------:R-:W-:Y:S01]  /*92f0*/  UMOV UR14, 0x0 ;  /* 0x00000000000e7882 */ /* 0x000fe20000000000 */
[----:B------:R-:W-:Y:S01]  /*9300*/  R2UR UR20, R20 ;  /* 0x00000000141472ca */ /* 0x000fe200000e0000 */
[----:B------:R-:W-:Y:S01]  /*9310*/  UMOV UR15, 0x10000000 ;  /* 0x10000000000f7882 */ /* 0x000fe20000000000 */
[----:B------:R-:W-:Y:S01]  /*9320*/  ISETP.GT.AND P1, PT, R4, 0x1, PT ;  /* 0x000000010400780c */ /* 0x000fe20003f24270 */
[----:B------:R-:W-:Y:S01]  /*9330*/  UIADD3 UR16, UR5, 0x180, URZ ;  /* 0x0000018005107890 */ /* 0x000fe2000fffe03f */
[----:B------:R-:W-:Y:S01]  /*9340*/  ISETP.NE.AND P0, PT, R7, 0x9, PT ;  /* 0x000000090700780c */ /* 0x000fe20003f05270 */
[----:B------:R-:W-:Y:S01]  /*9350*/  UIADD3 UR5, UR19, UR8, URZ ;  /* 0x0000000813057290 */ /* 0x000fe2000fffe03f */
[----:B------:R-:W-:Y:S01]  /*9360*/  VIADD R24, R24, 0x40 ;  /* 0x0000004018187836 */ /* 0x000fe20000000000 */
[----:B------:R-:W-:Y:S01]  /*9370*/  UMOV UR21, 0xf0000 ;  /* 0x000f000000157882 */ /* 0x000fe20000000000 */
[----:B------:R-:W-:-:S02]  /*9380*/  SEL R14, RZ, 0x1, P0 ;  /* 0x00000001ff0e7807 */ /* 0x000fc40000000000 */
[----:B------:R-:W-:Y:S01]  /*9390*/  UMOV UR8, UR16 ;  /* 0x0000001000087c82 */ /* 0x000fe20008000000 */
[----:B------:R-:W-:Y:S01]  /*93a0*/  SEL R7, R7, RZ, P0 ;  /* 0x000000ff07077207 */ /* 0x000fe20000000000 */
[----:B------:R0:W-:Y:S01]  /*93b0*/  UTMALDG.3D [UR8], [UR6], desc[UR14] ;  /* 0x00000e08060075b4 */ /* 0x0001e20008011000 */
[----:B------:R-:W-:Y:S01]  /*93c0*/  LOP3.LUT R5, R5, R14, RZ, 0x3c, !PT ;  /* 0x0000000e05057212 */ /* 0x000fe200078e3cff */
[----:B0-----:R-:W-:Y:S01]  /*93d0*/  UMOV UR11, UR20 ;  /* 0x00000014000b7c82 */ /* 0x001fe20008000000 */
[----:B------:R-:W-:Y:S02]  /*93e0*/  UMOV UR8, UR5 ;  /* 0x0000000500087c82 */ /* 0x000fe40008000000 */
[----:B------:R0:W-:Y:S02]  /*93f0*/  UTMALDG.3D.MULTICAST [UR8], [UR26], UR21, desc[UR14] ;  /* 0x00000e081a0073b4 */ /* 0x0001e40008011815 */
[----:B0-----:R-:W-:Y:S05]  /*9400*/  @P1 BRA `(.L_x_307) ;  /* 0xfffffffc00441947 */ /* 0x001fea000383ffff */
.L_x_304:
[----:B------:R-:W-:Y:S05]  /*9410*/  BSYNC B1 ;  /* 0x0000000000017941 */ /* 0x000fea0003800000 */
.L_x_303:
[----:B------:R-:W-:Y:S01]  /*9420*/  LOP3.LUT P1, RZ, R9, 0xff, RZ, 0xc0, !PT ;  /* 0x000000ff09ff7812 */ /* 0x000fe2000782c0ff */
[C---:B------:R-:W-:Y:S01]  /*9430*/  IMAD.IADD R6, R10.reuse, 0x1, R3 ;  /* 0x000000010a067824 */ /* 0x040fe200078e0203 */
[----:B------:R-:W-:Y:S01]  /*9440*/  ULDC.64 UR6, c[0x0][0x650] ;  /* 0x0001940000067ab9 */ /* 0x000fe20000000a00 */
[----:B------:R-:W-:Y:S01]  /*9450*/  ISETP.GE.U32.AND P2, PT, R10, 0x9, PT ;  /* 0x000000090a00780c */ /* 0x000fe20003f46070 */
[----:B------:R-:W-:Y:S01]  /*9460*/  BSSY B1, `(.L_x_308) ;  /* 0x000006c000017945 */ /* 0x000fe20003800000 */
[----:B------:R-:W-:Y:S01]  /*9470*/  IMAD.MOV.U32 R21, RZ, RZ, -0x1 ;  /* 0xffffffffff157424 */ /* 0x000fe200078e00ff */
[----:B------:R-:W-:Y:S01]  /*9480*/  ISETP.GT.U32.AND P0, PT, R6, 0x8, PT ;  /* 0x000000080600780c */ /* 0x000fe20003f04070 */
[----:B------:R-:W-:Y:S01]  /*9490*/  IMAD.MOV.U32 R20, RZ, RZ, -0x1 ;  /* 0xffffffffff147424 */ /* 0x000fe200078e00ff */
[----:B------:R-:W-:Y:S02]  /*94a0*/  PRMT R9, RZ, 0x7610, R9 ;  /* 0x00007610ff097816 */ /* 0x000fe40000000009 */
[----:B------:R-:W-:-:S03]  /*94b0*/  ISETP.LT.U32.AND P0, PT, R10, 0x9, P0 ;  /* 0x000000090a00780c */ /* 0x000fc60000701070 */
[----:B------:R-:W0:Y:S01]  /*94c0*/  @P1 S2R R5, SR_CgaCtaId ;  /* 0x0000000000051919 */ /* 0x000e220000008800 */
[----:B------:R-:W-:-:S04]  /*94d0*/  @P1 MOV R4, 0x400 ;  /* 0x0000040000041802 */ /* 0x000fc80000000f00 */
[----:B0-----:R-:W-:Y:S01]  /*94e0*/  @P1 LEA R3, R5, R4, 0x18 ;  /* 0x0000000405031211 */ /* 0x001fe200078ec0ff */
[----:B------:R-:W-:-:S03]  /*94f0*/  IMAD.WIDE.U32 R4, R6, 0x38e38e39, RZ ;  /* 0x38e38e3906047825 */ /* 0x000fc600078e00ff */
[----:B------:R0:W-:Y:S01]  /*9500*/  @P1 SYNCS.ARRIVE.TRANS64.A1T0 RZ, [R3+URZ+0xa8], RZ ;  /* 0x0000a8ff03ff19a7 */ /* 0x0001e2000810003f */
[----:B------:R-:W-:Y:S02]  /*9510*/  IADD3 R16, P1, R16, UR22, RZ ;  /* 0x0000001610107c10 */ /* 0x000fe4000ff3e0ff */
[----:B------:R-:W-:Y:S02]  /*9520*/  SHF.R.U32.HI R5, RZ, 0x1, R5 ;  /* 0x00000001ff057819 */ /* 0x000fe40000011605 */
[----:B------:R-:W-:Y:S02]  /*9530*/  IADD3.X R17, R17, UR13, RZ, P1, !PT ;  /* 0x0000000d11117c10 */ /* 0x000fe40008ffe4ff */
[----:B------:R-:W-:Y:S02]  /*9540*/  PRMT R4, RZ, 0x7610, R4 ;  /* 0x00007610ff047816 */ /* 0x000fe40000000004 */
[----:B0-----:R-:W-:Y:S02]  /*9550*/  SEL R3, RZ, 0x1, !P0 ;  /* 0x00000001ff037807 */ /* 0x001fe40004000000 */
[----:B------:R-:W-:-:S02]  /*9560*/  ISETP.GE.U32.AND P0, PT, R16, UR6, PT ;  /* 0x0000000610007c0c */ /* 0x000fc4000bf06070 */
[----:B------:R-:W-:Y:S01]  /*9570*/  LOP3.LUT R0, R0, R3, RZ, 0x3c, !PT ;  /* 0x0000000300007212 */ /* 0x000fe200078e3cff */
[----:B------:R-:W-:Y:S01]  /*9580*/  IMAD R3, R5, -0x9, R6 ;  /* 0xfffffff705037824 */ /* 0x000fe200078e0206 */
[----:B------:R-:W-:Y:S01]  /*9590*/  ISETP.GE.U32.AND.EX P0, PT, R17, UR7, PT, P0 ;  /* 0x0000000711007c0c */ /* 0x000fe2000bf06100 */
[----:B------:R-:W-:Y:S01]  /*95a0*/  IMAD.MOV.U32 R6, RZ, RZ, -0x1 ;  /* 0xffffffffff067424 */ /* 0x000fe200078e00ff */
[----:B------:R-:W-:-:S11]  /*95b0*/  @P2 LOP3.LUT R0, R0, 0x1, R5, 0x78, !PT ;  /* 0x0000000100002812 */ /* 0x000fd600078e7805 */
[----:B------:R-:W-:Y:S05]  /*95c0*/  @P0 BRA `(.L_x_309) ;  /* 0x0000000400540947 */ /* 0x000fea0003800000 */
[----:B------:R-:W0:Y:S01]  /*95d0*/  S2R R15, SR_CTAID.X ;  /* 0x00000000000f7919 */ /* 0x000e220000002500 */
[----:B------:R-:W-:Y:S01]  /*95e0*/  ULDC.64 UR6, c[0x0][0x628] ;  /* 0x00018a0000067ab9 */ /* 0x000fe20000000a00 */
[----:B------:R-:W-:Y:S01]  /*95f0*/  ULDC UR8, c[0x0][0x630] ;  /* 0x00018c0000087ab9 */ /* 0x000fe20000000800 */
[----:B------:R-:W-:Y:S01]  /*9600*/  ISETP.NE.U32.AND P0, PT, RZ, UR6, PT ;  /* 0x00000006ff007c0c */ /* 0x000fe2000bf05070 */
[----:B------:R-:W1:Y:S01]  /*9610*/  S2R R20, SR_CTAID.Y ;  /* 0x0000000000147919 */ /* 0x000e620000002600 */
[----:B------:R-:W-:Y:S01]  /*9620*/  ULDC UR9, c[0x0][0x150] ;  /* 0x0000540000097ab9 */ /* 0x000fe20000000800 */
[----:B------:R-:W-:Y:S01]  /*9630*/  IMAD.MOV.U32 R4, RZ, RZ, R16 ;  /* 0x000000ffff047224 */ /* 0x000fe200078e0010 */
[----:B------:R-:W-:Y:S01]  /*9640*/  ISETP.NE.AND.EX P0, PT, RZ, UR7, PT, P0 ;  /* 0x00000007ff007c0c */ /* 0x000fe2000bf05300 */
[----:B------:R-:W-:Y:S01]  /*9650*/  IMAD.MOV.U32 R5, RZ, RZ, R17 ;  /* 0x000000ffff057224 */ /* 0x000fe200078e0011 */
[----:B0-----:R-:W-:-:S11]  /*9660*/  I2FP.F32.U32 R22, R15 ;  /* 0x0000000f00167245 */ /* 0x001fd60000201000 */
[----:B------:R-:W-:Y:S05]  /*9670*/  @!P0 BRA `(.L_x_310) ;  /* 0x0000000000288947 */ /* 0x000fea0003800000 */
[----:B------:R-:W-:Y:S02]  /*9680*/  ULDC UR5, c[0x0][0x634] ;  /* 0x00018d0000057ab9 */ /* 0x000fe40000000800 */
[----:B------:R-:W-:-:S05]  /*9690*/  IADD3 R5, P0, R16, UR5, RZ ;  /* 0x0000000510057c10 */ /* 0x000fca000ff1e0ff */
[----:B------:R-:W-:-:S04]  /*96a0*/  IMAD.X R21, RZ, RZ, R17, P0 ;  /* 0x000000ffff157224 */ /* 0x000fc800000e0611 */
[----:B------:R-:W-:-:S04]  /*96b0*/  IMAD.WIDE.U32 R6, R21, UR6, RZ ;  /* 0x0000000615067c25 */ /* 0x000fc8000f8e00ff */
[----:B------:R-:W-:-:S04]  /*96c0*/  IMAD.WIDE.U32 R6, P0, R5, UR7, R6 ;  /* 0x0000000705067c25 */ /* 0x000fc8000f800006 */
[----:B------:R-:W-:-:S04]  /*96d0*/  IMAD.WIDE.U32 R4, R5, UR6, RZ ;  /* 0x0000000605047c25 */ /* 0x000fc8000f8e00ff */
[----:B------:R-:W-:Y:S01]  /*96e0*/  IMAD.MOV.U32 R4, RZ, RZ, R7 ;  /* 0x000000ffff047224 */ /* 0x000fe200078e0007 */
[----:B------:R-:W-:Y:S01]  /*96f0*/  IADD3 RZ, P1, R5, R6, RZ ;  /* 0x0000000605ff7210 */ /* 0x000fe20007f3e0ff */
[----:B------:R-:W-:-:S04]  /*9700*/  IMAD.X R5, RZ, RZ, RZ, P0 ;  /* 0x000000ffff057224 */ /* 0x000fc800000e06ff */
[----:B------:R-:W-:-:S08]  /*9710*/  IMAD.WIDE.U32.X R4, R21, UR7, R4, P1 ;  /* 0x0000000715047c25 */ /* 0x000fd000088e0404 */
.L_x_310:
[--C-:B------:R-:W-:Y:S01]  /*9720*/  SHF.R.U64 R14, R4, UR8, R5.reuse ;  /* 0x00000008040e7c19 */ /* 0x100fe20008001205 */
[----:B------:R-:W-:Y:S01]  /*9730*/  FMUL R22, R22, UR9 ;  /* 0x0000000916167c20 */ /* 0x000fe20008400000 */
[----:B------:R-:W-:Y:S01]  /*9740*/  SHF.R.U32.HI R4, RZ, UR8, R5 ;  /* 0x00000008ff047c19 */ /* 0x000fe20008011605 */
[----:B------:R-:W0:Y:S01]  /*9750*/  LDC R6, c[0x0][0x144] ;  /* 0x00005100ff067b82 */ /* 0x000e220000000800 */
[----:B------:R-:W-:Y:S01]  /*9760*/  IADD3 R5, P0, RZ, -R14, RZ ;  /* 0x8000000eff057210 */ /* 0x000fe20007f1e0ff */
[----:B------:R-:W-:Y:S01]  /*9770*/  ULDC UR5, c[0x0][0x154] ;  /* 0x0000550000057ab9 */ /* 0x000fe20000000800 */
[----:B-1----:R-:W-:Y:S01]  /*9780*/  I2FP.F32.U32 R7, R20 ;  /* 0x0000001400077245 */ /* 0x002fe20000201000 */
[----:B------:R-:W1:Y:S01]  /*9790*/  F2I.U32.TRUNC.NTZ R22, R22 ;  /* 0x0000001600167305 */ /* 0x000e62000020f000 */
[----:B------:R-:W-:Y:S01]  /*97a0*/  ULDC.64 UR6, c[0x0][0x620] ;  /* 0x0001880000067ab9 */ /* 0x000fe20000000a00 */
[----:B------:R-:W-:Y:S01]  /*97b0*/  IMAD.X R4, RZ, RZ, ~R4, P0 ;  /* 0x000000ffff047224 */ /* 0x000fe200000e0e04 */
[----:B------:R-:W-:Y:S01]  /*97c0*/  ISETP.NE.AND P2, PT, R2, 0x1, PT ;  /* 0x000000010200780c */ /* 0x000fe20003f45270 */
[----:B------:R-:W-:Y:S01]  /*97d0*/  FMUL R23, R7, UR5 ;  /* 0x0000000507177c20 */ /* 0x000fe20008400000 */
[----:B------:R-:W2:Y:S01]  /*97e0*/  LDC R25, c[0x0][0x148] ;  /* 0x00005200ff197b82 */ /* 0x000ea20000000800 */
[----:B------:R-:W-:Y:S01]  /*97f0*/  IMAD R4, R4, UR6, RZ ;  /* 0x0000000604047c24 */ /* 0x000fe2000f8e02ff */
[----:B------:R-:W-:-:S03]  /*9800*/  ULDC UR5, c[0x0][0x618] ;  /* 0x0001860000057ab9 */ /* 0x000fc60000000800 */
[----:B------:R-:W3:Y:S01]  /*9810*/  F2I.U32.TRUNC.NTZ R23, R23 ;  /* 0x0000001700177305 */ /* 0x000ee2000020f000 */
[C---:B------:R-:W-:Y:S02]  /*9820*/  IMAD R7, R5.reuse, UR7, R4 ;  /* 0x0000000705077c24 */ /* 0x040fe4000f8e0204 */
[----:B------:R-:W-:Y:S01]  /*9830*/  IMAD.WIDE.U32 R4, R5, UR6, R16 ;  /* 0x0000000605047c25 */ /* 0x000fe2000f8e0010 */
[----:B------:R-:W-:Y:S02]  /*9840*/  ULDC.64 UR6, c[0x0][0x640] ;  /* 0x0001900000067ab9 */ /* 0x000fe40000000a00 */
[----:B------:R-:W-:Y:S01]  /*9850*/  ISETP.NE.U32.AND P0, PT, RZ, UR6, PT ;  /* 0x00000006ff007c0c */ /* 0x000fe2000bf05070 */
[----:B------:R-:W-:Y:S02]  /*9860*/  IMAD.IADD R5, R5, 0x1, R7 ;  /* 0x0000000105057824 */ /* 0x000fe400078e0207 */
[----:B-1----:R-:W-:Y:S01]  /*9870*/  IMAD.MOV R22, RZ, RZ, -R22 ;  /* 0x000000ffff167224 */ /* 0x002fe200078e0a16 */
[----:B------:R-:W-:-:S02]  /*9880*/  ISETP.NE.AND.EX P0, PT, RZ, UR7, PT, P0 ;  /* 0x00000007ff007c0c */ /* 0x000fc4000bf05300 */
[----:B------:R-:W-:Y:S01]  /*9890*/  SHF.R.U64 R21, R4, UR5, R5 ;  /* 0x0000000504157c19 */ /* 0x000fe20008001205 */
[----:B0-----:R-:W-:Y:S01]  /*98a0*/  IMAD R15, R6, R22, R15 ;  /* 0x00000016060f7224 */ /* 0x001fe200078e020f */
[----:B------:R-:W-:Y:S01]  /*98b0*/  SHF.R.U32.HI R4, RZ, UR5, R5 ;  /* 0x00000005ff047c19 */ /* 0x000fe20008011605 */
[----:B------:R-:W-:Y:S01]  /*98c0*/  ULDC UR5, c[0x0][0x608] ;  /* 0x0001820000057ab9 */ /* 0x000fe20000000800 */
[----:B---3--:R-:W-:Y:S02]  /*98d0*/  IMAD.MOV R6, RZ, RZ, -R23 ;  /* 0x000000ffff067224 */ /* 0x008fe400078e0a17 */
[--C-:B------:R-:W-:Y:S02]  /*98e0*/  SHF.R.U64 R22, R21, UR5, R4.reuse ;  /* 0x0000000515167c19 */ /* 0x100fe40008001204 */
[----:B------:R-:W-:Y:S01]  /*98f0*/  SHF.R.U32.HI R5, RZ, UR5, R4 ;  /* 0x00000005ff057c19 */ /* 0x000fe20008011604 */
[----:B------:R-:W-:Y:S01]  /*9900*/  ULDC UR5, c[0x0][0x658] ;  /* 0x0001960000057ab9 */ /* 0x000fe20000000800 */
[----:B--2---:R-:W-:-:S02]  /*9910*/  @P2 IMAD R15, R25, R6, R20 ;  /* 0x00000006190f2224 */ /* 0x004fc400078e0214 */
[--C-:B------:R-:W-:Y:S02]  /*9920*/  SHF.R.U64 R20, R22, UR5, R5.reuse ;  /* 0x0000000516147c19 */ /* 0x100fe40008001205 */
[----:B------:R-:W-:-:S03]  /*9930*/  SHF.R.U32.HI R23, RZ, UR5, R5 ;  /* 0x00000005ff177c19 */ /* 0x000fc60008011605 */
[----:B------:R-:W-:Y:S02]  /*9940*/  IMAD.MOV.U32 R6, RZ, RZ, R20 ;  /* 0x000000ffff067224 */ /* 0x000fe400078e0014 */
[----:B------:R-:W-:Y:S01]  /*9950*/  IMAD.MOV.U32 R5, RZ, RZ, R23 ;  /* 0x000000ffff057224 */ /* 0x000fe200078e0017 */
[----:B------:R-:W-:Y:S06]  /*9960*/  @!P0 BRA `(.L_x_311) ;  /* 0x00000000002c8947 */ /* 0x000fec0003800000 */
        /* <DEDUP_REMOVED lines=9> */
[----:B------:R-:W-:-:S04]  /*9a00*/  IMAD.WIDE.U32.X R4, R23, UR7, R4, P1 ;  /* 0x0000000717047c25 */ /* 0x000fc800088e0404 */
[----:B------:R-:W-:-:S07]  /*9a10*/  IMAD.MOV.U32 R6, RZ, RZ, R4 ;  /* 0x000000ffff067224 */ /* 0x000fce00078e0004 */
.L_x_311:
[----:B------:R-:W-:Y:S01]  /*9a20*/  ULDC UR5, c[0x0][0x648] ;  /* 0x0001920000057ab9 */ /* 0x000fe20000000800 */
[----:B------:R-:W-:Y:S01]  /*9a30*/  LOP3.LUT R4, R22, UR17, RZ, 0xc0, !PT ;  /* 0x0000001116047c12 */ /* 0x000fe2000f8ec0ff */
[----:B------:R-:W-:Y:S01]  /*9a40*/  ULDC UR6, c[0x0][0x610] ;  /* 0x0001840000067ab9 */ /* 0x000fe20000000800 */
[----:B------:R-:W-:Y:S01]  /*9a50*/  SHF.R.U64 R5, R6, UR5, R5 ;  /* 0x0000000506057c19 */ /* 0x000fe20008001205 */
[----:B------:R-:W-:Y:S01]  /*9a60*/  ULDC UR5, c[0x0][0x638] ;  /* 0x00018e0000057ab9 */ /* 0x000fe20000000800 */
[----:B------:R-:W-:-:S03]  /*9a70*/  LOP3.LUT R21, R21, UR4, RZ, 0xc0, !PT ;  /* 0x0000000415157c12 */ /* 0x000fc6000f8ec0ff */
[----:B------:R-:W-:Y:S02]  /*9a80*/  IMAD.MOV R7, RZ, RZ, -R5 ;  /* 0x000000ffff077224 */ /* 0x000fe400078e0a05 */
[----:B------:R-:W-:Y:S02]  /*9a90*/  IMAD R4, R5, UR18, R4 ;  /* 0x0000001205047c24 */ /* 0x000fe4000f8e0204 */
[----:B------:R-:W-:Y:S01]  /*9aa0*/  IMAD R20, R7, UR5, R20 ;  /* 0x0000000507147c24 */ /* 0x000fe2000f8e0214 */
[----:B------:R-:W-:Y:S01]  /*9ab0*/  ULDC UR5, c[0x0][0x600] ;  /* 0x0001800000057ab9 */ /* 0x000fe20000000800 */
[----:B------:R-:W-:Y:S02]  /*9ac0*/  IMAD R15, R4, UR6, R15 ;  /* 0x00000006040f7c24 */ /* 0x000fe4000f8e020f */
[----:B------:R-:W-:Y:S02]  /*9ad0*/  IMAD R6, R20, UR5, R21 ;  /* 0x0000000514067c24 */ /* 0x000fe4000f8e0215 */
[----:B------:R-:W-:-:S03]  /*9ae0*/  IMAD.MOV.U32 R4, RZ, RZ, 0x1 ;  /* 0x00000001ff047424 */ /* 0x000fc600078e00ff */
[----:B------:R-:W-:Y:S02]  /*9af0*/  SEL R20, R6, R15, !P2 ;  /* 0x0000000f06147207 */ /* 0x000fe40005000000 */
[----:B------:R-:W-:Y:S01]  /*9b00*/  SEL R21, R15, R6, !P2 ;  /* 0x000000060f157207 */ /* 0x000fe20005000000 */
[----:B------:R-:W-:-:S07]  /*9b10*/  IMAD.MOV.U32 R6, RZ, RZ, R14 ;  /* 0x000000ffff067224 */ /* 0x000fce00078e000e */
.L_x_309:
[----:B------:R-:W-:Y:S05]  /*9b20*/  BSYNC B1 ;  /* 0x0000000000017941 */ /* 0x000fea0003800000 */
.L_x_308:
[----:B------:R-:W-:-:S13]  /*9b30*/  LOP3.LUT P0, RZ, R4, 0xff, RZ, 0xc0, !PT ;  /* 0x000000ff04ff7812 */ /* 0x000fda000780c0ff */
[----:B------:R-:W-:Y:S05]  /*9b40*/  @P0 BRA `(.L_x_312) ;  /* 0xfffffff400400947 */ /* 0x000fea000383ffff */
[----:B------:R-:W-:Y:S05]  /*9b50*/  BSYNC B0 ;  /* 0x0000000000007941 */ /* 0x000fea0003800000 */
.L_x_301:
[----:B------:R-:W-:-:S03]  /*9b60*/  UMOV UR5, 0xffffffff ;  /* 0xffffffff00057882 */ /* 0x000fc60000000000 */
[----:B------:R-:W-:Y:S05]  /*9b70*/  BRA.DIV UR5, `(.L_x_313) ;  /* 0x0000000605c87947 */ /* 0x000fea000b800000 */
[----:B------:R-:W-:-:S13]  /*9b80*/  ELECT P6, URZ, PT ;  /* 0x00000000003f782f */ /* 0x000fda00038c0000 */
.L_x_332:
[----:B------:R-:W-:Y:S04]  /*9b90*/  BSSY B0, `(.L_x_314) ;  /* 0x0000058000007945 */ /* 0x000fe80003800000 */
[----:B------:R-:W-:Y:S05]  /*9ba0*/  @!P6 BRA `(.L_x_315) ;  /* 0x000000040058e947 */ /* 0x000fea0003800000 */
[----:B------:R-:W-:-:S04]  /*9bb0*/  LOP3.LUT R19, R19, 0x2, RZ, 0xfc, !PT ;  /* 0x0000000213137812 */ /* 0x000fc800078efcff */
[----:B------:R-:W-:-:S13]  /*9bc0*/  ISETP.NE.AND P0, PT, R19, 0x3, PT ;  /* 0x000000031300780c */ /* 0x000fda0003f05270 */
[----:B------:R-:W-:Y:S05]  /*9bd0*/  @!P0 BRA `(.L_x_316) ;  /* 0x0000000000048947 */ /* 0x000fea0003800000 */
[----:B------:R-:W-:Y:S01]  /*9be0*/  BPT.TRAP 0x1 ;  /* 0x000000040000795c */ /* 0x000fe20000300000 */
.L_x_316:
[----:B------:R-:W0:Y:S01]  /*9bf0*/  S2R R5, SR_CgaCtaId ;  /* 0x0000000000057919 */ /* 0x000e220000008800 */
[----:B------:R-:W-:Y:S02]  /*9c00*/  MOV R2, 0x400 ;  /* 0x0000040000027802 */ /* 0x000fe40000000f00 */
[----:B------:R-:W-:Y:S02]  /*9c10*/  SHF.L.U32 R4, R0, 0x1f, RZ ;  /* 0x0000001f00047819 */ /* 0x000fe400000006ff */
[----:B0-----:R-:W-:-:S05]  /*9c20*/  LEA R2, R5, R2, 0x18 ;  /* 0x0000000205027211 */ /* 0x001fca00078ec0ff */
[----:B------:R-:W-:-:S04]  /*9c30*/  VIADD R2, R2, 0x48 ;  /* 0x0000004802027836 */ /* 0x000fc80000000000 */
[C---:B------:R-:W-:Y:S02]  /*9c40*/  IMAD R7, R3.reuse, 0x8, R2 ;  /* 0x0000000803077824 */ /* 0x040fe400078e0202 */
[----:B------:R-:W-:Y:S02]  /*9c50*/  VIADD R3, R3, 0x1 ;  /* 0x0000000103037836 */ /* 0x000fe40000000000 */
[----:B------:R-:W0:Y:S03]  /*9c60*/  SYNCS.PHASECHK.TRANS64.TRYWAIT P0, [R7+URZ], R4 ;  /* 0x00000004070075a7 */ /* 0x000e26000800017f */
[----:B------:R-:W-:-:S04]  /*9c70*/  ISETP.NE.AND P1, PT, R3, 0x9, PT ;  /* 0x000000090300780c */ /* 0x000fc80003f25270 */
[----:B------:R-:W-:Y:S02]  /*9c80*/  SEL R5, RZ, 0x1, P1 ;  /* 0x00000001ff057807 */ /* 0x000fe40000800000 */
[----:B------:R-:W-:Y:S02]  /*9c90*/  SEL R3, R3, RZ, P1 ;  /* 0x000000ff03037207 */ /* 0x000fe40000800000 */
[----:B------:R-:W-:-:S03]  /*9ca0*/  LOP3.LUT R6, R0, R5, RZ, 0x3c, !PT ;  /* 0x0000000500067212 */ /* 0x000fc600078e3cff */
[----:B------:R-:W-:Y:S01]  /*9cb0*/  IMAD R8, R3, 0x8, R2 ;  /* 0x0000000803087824 */ /* 0x000fe200078e0202 */
[----:B------:R-:W-:Y:S01]  /*9cc0*/  SHF.L.U32 R5, R6, 0x1f, RZ ;  /* 0x0000001f06057819 */ /* 0x000fe200000006ff */
[----:B0-----:R-:W-:Y:S06]  /*9cd0*/  @!P0 BRA `(.L_x_317) ;  /* 0x0000000400908947 */ /* 0x001fec0003800000 */
.L_x_333:
[----:B------:R-:W1:Y:S01]  /*9ce0*/  SYNCS.PHASECHK.TRANS64.TRYWAIT P0, [R8+URZ], R5 ;  /* 0x00000005080075a7 */ /* 0x000e62000800017f */
[----:B------:R-:W-:-:S05]  /*9cf0*/  VIADD R0, R3, 0x1 ;  /* 0x0000000103007836 */ /* 0x000fca0000000000 */
[----:B------:R-:W-:-:S04]  /*9d00*/  ISETP.NE.AND P1, PT, R0, 0x9, PT ;  /* 0x000000090000780c */ /* 0x000fc80003f25270 */
[----:B------:R-:W-:Y:S02]  /*9d10*/  SEL R3, RZ, 0x1, P1 ;  /* 0x00000001ff037807 */ /* 0x000fe40000800000 */
[----:B0-----:R-:W-:Y:S02]  /*9d20*/  SEL R7, R0, RZ, P1 ;  /* 0x000000ff00077207 */ /* 0x001fe40000800000 */
[----:B------:R-:W-:-:S03]  /*9d30*/  LOP3.LUT R6, R6, R3, RZ, 0x3c, !PT ;  /* 0x0000000306067212 */ /* 0x000fc600078e3cff */
[----:B------:R-:W-:Y:S01]  /*9d40*/  IMAD R9, R7, 0x8, R2 ;  /* 0x0000000807097824 */ /* 0x000fe200078e0202 */
[----:B------:R-:W-:Y:S01]  /*9d50*/  SHF.L.U32 R4, R6, 0x1f, RZ ;  /* 0x0000001f06047819 */ /* 0x000fe200000006ff */
[----:B-1----:R-:W-:Y:S06]  /*9d60*/  @!P0 BRA `(.L_x_318) ;  /* 0x0000000400808947 */ /* 0x002fec0003800000 */
.L_x_334:
[----:B------:R-:W1:Y:S01]  /*9d70*/  SYNCS.PHASECHK.TRANS64.TRYWAIT P0, [R9+URZ], R4 ;  /* 0x00000004090075a7 */ /* 0x000e62000800017f */
[----:B------:R-:W-:-:S05]  /*9d80*/  VIADD R0, R7, 0x1 ;  /* 0x0000000107007836 */ /* 0x000fca0000000000 */
[----:B------:R-:W-:-:S04]  /*9d90*/  ISETP.NE.AND P1, PT, R0, 0x9, PT ;  /* 0x000000090000780c */ /* 0x000fc80003f25270 */
[----:B------:R-:W-:Y:S02]  /*9da0*/  SEL R3, RZ, 0x1, P1 ;  /* 0x00000001ff037807 */ /* 0x000fe40000800000 */
[----:B------:R-:W-:Y:S02]  /*9db0*/  SEL R7, R0, RZ, P1 ;  /* 0x000000ff00077207 */ /* 0x000fe40000800000 */
[----:B------:R-:W-:-:S03]  /*9dc0*/  LOP3.LUT R6, R6, R3, RZ, 0x3c, !PT ;  /* 0x0000000306067212 */ /* 0x000fc600078e3cff */
[----:B0-----:R-:W-:Y:S01]  /*9dd0*/  IMAD R8, R7, 0x8, R2 ;  /* 0x0000000807087824 */ /* 0x001fe200078e0202 */
[----:B------:R-:W-:Y:S01]  /*9de0*/  SHF.L.U32 R5, R6, 0x1f, RZ ;  /* 0x0000001f06057819 */ /* 0x000fe200000006ff */
[----:B-1----:R-:W-:Y:S06]  /*9df0*/  @!P0 BRA `(.L_x_319) ;  /* 0x0000000400708947 */ /* 0x002fec0003800000 */
.L_x_335:
        /* <DEDUP_REMOVED lines=9> */
.L_x_336:
        /* <DEDUP_REMOVED lines=9> */
.L_x_337:
        /* <DEDUP_REMOVED lines=9> */
.L_x_338:
[----:B------:R-:W1:Y:S01]  /*9fb0*/  SYNCS.PHASECHK.TRANS64.TRYWAIT P0, [R9+URZ], R4 ;  /* 0x00000004090075a7 */ /* 0x000e62000800017f */
[----:B------:R-:W-:-:S05]  /*9fc0*/  VIADD R0, R7, 0x1 ;  /* 0x0000000107007836 */ /* 0x000fca0000000000 */
[----:B------:R-:W-:-:S04]  /*9fd0*/  ISETP.NE.AND P1, PT, R0, 0x9, PT ;  /* 0x000000090000780c */ /* 0x000fc80003f25270 */
[----:B------:R-:W-:Y:S02]  /*9fe0*/  SEL R3, RZ, 0x1, P1 ;  /* 0x00000001ff037807 */ /* 0x000fe40000800000 */
[----:B------:R-:W-:Y:S02]  /*9ff0*/  SEL R7, R0, RZ, P1 ;  /* 0x000000ff00077207 */ /* 0x000fe40000800000 */
[----:B------:R-:W-:-:S03]  /*a000*/  LOP3.LUT R11, R6, R3, RZ, 0x3c, !PT ;  /* 0x00000003060b7212 */ /* 0x000fc600078e3cff */
[----:B------:R-:W-:Y:S01]  /*a010*/  IMAD R6, R7, 0x8, R2 ;  /* 0x0000000807067824 */ /* 0x000fe200078e0202 */
[----:B0-----:R-:W-:Y:S01]  /*a020*/  SHF.L.U32 R5, R11, 0x1f, RZ ;  /* 0x0000001f0b057819 */ /* 0x001fe200000006ff */
[----:B-1----:R-:W-:Y:S06]  /*a030*/  @!P0 BRA `(.L_x_323) ;  /* 0x0000000400308947 */ /* 0x002fec0003800000 */
.L_x_339:
[----:B------:R-:W1:Y:S01]  /*a040*/  SYNCS.PHASECHK.TRANS64.TRYWAIT P0, [R6+URZ], R5 ;  /* 0x00000005060075a7 */ /* 0x000e62000800017f */
[----:B------:R-:W-:-:S05]  /*a050*/  VIADD R0, R7, 0x1 ;  /* 0x0000000107007836 */ /* 0x000fca0000000000 */
[----:B------:R-:W-:-:S04]  /*a060*/  ISETP.NE.AND P1, PT, R0, 0x9, PT ;  /* 0x000000090000780c */ /* 0x000fc80003f25270 */
[----:B0-----:R-:W-:Y:S02]  /*a070*/  SEL R4, RZ, 0x1, P1 ;  /* 0x00000001ff047807 */ /* 0x001fe40000800000 */
[----:B------:R-:W-:Y:S02]  /*a080*/  SEL R3, R0, RZ, P1 ;  /* 0x000000ff00037207 */ /* 0x000fe40000800000 */
[----:B------:R-:W-:Y:S01]  /*a090*/  LOP3.LUT R0, R11, R4, RZ, 0x3c, !PT ;  /* 0x000000040b007212 */ /* 0x000fe200078e3cff */
[----:B-1----:R-:W-:Y:S06]  /*a0a0*/  @!P0 BRA `(.L_x_324) ;  /* 0x0000000400288947 */ /* 0x002fec0003800000 */
.L_x_340:
[----:B------:R-:W-:Y:S01]  /*a0b0*/  IMAD R3, R3, 0x8, R2 ;  /* 0x0000000803037824 */ /* 0x000fe200078e0202 */
[----:B------:R-:W-:-:S07]  /*a0c0*/  SHF.L.U32 R0, R0, 0x1f, RZ ;  /* 0x0000001f00007819 */ /* 0x000fce00000006ff */
.L_x_325:
[----:B-1----:R1:W2:Y:S02]  /*a0d0*/  SYNCS.PHASECHK.TRANS64.TRYWAIT P0, [R3+URZ], R0 ;  /* 0x00000000030075a7 */ /* 0x0022a4000800017f */
[----:B--2---:R-:W-:Y:S05]  /*a0e0*/  @!P0 NANOSLEEP.SYNCS 0x989680 ;  /* 0x009896800000895d */ /* 0x004fea0003900000 */
[----:B------:R-:W2:Y:S02]  /*a0f0*/  @!P0 SYNCS.PHASECHK.TRANS64 P0, [R3+URZ], R0 ;  /* 0x00000000030085a7 */ /* 0x000ea4000800007f */
[----:B--2---:R-:W-:Y:S05]  /*a100*/  @!P0 BRA `(.L_x_325) ;  /* 0xfffffffc00f08947 */ /* 0x004fea000383ffff */
.L_x_315:
[----:B------:R-:W-:Y:S05]  /*a110*/  BSYNC B0 ;  /* 0x0000000000007941 */ /* 0x000fea0003800000 */
.L_x_314:
[----:B------:R-:W-:Y:S05]  /*a120*/  EXIT ;  /* 0x000000000000794d */ /* 0x000fea0003800000 */
.L_x_22:
[----:B----4-:R4:W0:Y:S02]  /*a130*/  SYNCS.PHASECHK.TRANS64.TRYWAIT P1, [R3+URZ], R0 ;  /* 0x00000000030075a7 */ /* 0x010824000802017f */
[----:B0-----:R-:W-:Y:S05]  /*a140*/  @!P1 NANOSLEEP.SYNCS 0x989680 ;  /* 0x009896800000995d */ /* 0x001fea0003900000 */
[----:B------:R-:W0:Y:S02]  /*a150*/  @!P1 SYNCS.PHASECHK.TRANS64 P1, [R3+URZ], R0 ;  /* 0x00000000030095a7 */ /* 0x000e24000802007f */
[----:B0-----:R-:W-:Y:S05]  /*a160*/  @!P1 BRA `(.L_x_22) ;  /* 0xfffffffc00f09947 */ /* 0x001fea000383ffff */
[----:B------:R-:W-:Y:S05]  /*a170*/  BRA `(.L_x_21) ;  /* 0xffffff7400247947 */ /* 0x000fea000383ffff */
.L_x_27:
[----:B-1----:R1:W3:Y:S02]  /*a180*/  SYNCS.PHASECHK.TRANS64.TRYWAIT P1, [R5+URZ], R4 ;  /* 0x00000004050075a7 */ /* 0x0022e4000802017f */
[----:B---3--:R-:W-:Y:S05]  /*a190*/  @!P1 NANOSLEEP.SYNCS 0x989680 ;  /* 0x009896800000995d */ /* 0x008fea0003900000 */
[----:B------:R-:W3:Y:S02]  /*a1a0*/  @!P1 SYNCS.PHASECHK.TRANS64 P1, [R5+URZ], R4 ;  /* 0x00000004050095a7 */ /* 0x000ee4000802007f */
[----:B---3--:R-:W-:Y:S05]  /*a1b0*/  @!P1 BRA `(.L_x_27) ;  /* 0xfffffffc00f09947 */ /* 0x008fea000383ffff */
[----:B------:R-:W-:Y:S05]  /*a1c0*/  BRA `(.L_x_26) ;  /* 0xffffff7400d47947 */ /* 0x000fea000383ffff */
.L_x_302:
[----:B------:R-:W-:Y:S01]  /*a1d0*/  BSSY B1, `(.L_x_326) ;  /* 0x0000006000017945 */ /* 0x000fe20003800000 */
[----:B------:R-:W-:-:S07]  /*a1e0*/  IMAD.MOV.U32 R15, RZ, RZ, -0x1 ;  /* 0xffffffffff0f7424 */ /* 0x000fce00078e00ff */
[----:B------:R-:W-:Y:S05]  /*a1f0*/  WARPSYNC.COLLECTIVE R15, `(.L_x_327) ;  /* 0x000000000f0c7348 */ /* 0x000fea0003c00000 */
[----:B------:R-:W-:Y:S02]  /*a200*/  ELECT P6, UR62, PT ;  /* 0x00000000003e782f */ /* 0x000fe400038c0000 */
[----:B------:R-:W-:Y:S01]  /*a210*/  MOV R14, UR62 ;  /* 0x0000003e000e7c02 */ /* 0x000fe20008000f00 */
[----:B------:R-:W-:Y:S10]  /*a220*/  ENDCOLLECTIVE ;  /* 0x000000000000791b */ /* 0x000ff40003800000 */
.L_x_327:
[----:B------:R-:W-:Y:S05]  /*a230*/  BSYNC B1 ;  /* 0x0000000000017941 */ /* 0x000fea0003800000 */
.L_x_326:
[----:B------:R-:W-:Y:S05]  /*a240*/  BRA `(.L_x_328) ;  /* 0xffffffec008c7947 */ /* 0x000fea000383ffff */
.L_x_305:
[----:B-1----:R1:W2:Y:S02]  /*a250*/  SYNCS.PHASECHK.TRANS64.TRYWAIT P0, [R23+URZ+0x48], R14 ;  /* 0x0000480e170075a7 */ /* 0x0022a4000800017f */
[----:B--2---:R-:W-:Y:S05]  /*a260*/  @!P0 NANOSLEEP.SYNCS 0x989680 ;  /* 0x009896800000895d */ /* 0x004fea0003900000 */
[----:B------:R-:W2:Y:S02]  /*a270*/  @!P0 SYNCS.PHASECHK.TRANS64 P0, [R23+URZ+0x48], R14 ;  /* 0x0000480e170085a7 */ /* 0x000ea4000800007f */
[----:B--2---:R-:W-:Y:S05]  /*a280*/  @!P0 BRA `(.L_x_305) ;  /* 0xfffffffc00f08947 */ /* 0x004fea000383ffff */
[----:B------:R-:W-:Y:S05]  /*a290*/  BRA `(.L_x_329) ;  /* 0xffffffec00c47947 */ /* 0x000fea000383ffff */
.L_x_313:
[----:B------:R-:W-:Y:S01]  /*a2a0*/  BSSY B0, `(.L_x_330) ;  /* 0x0000006000007945 */ /* 0x000fe20003800000 */
[----:B------:R-:W-:-:S07]  /*a2b0*/  IMAD.MOV.U32 R15, RZ, RZ, -0x1 ;  /* 0xffffffffff0f7424 */ /* 0x000fce00078e00ff */
[----:B------:R-:W-:Y:S05]  /*a2c0*/  WARPSYNC.COLLECTIVE R15, `(.L_x_331) ;  /* 0x000000000f0c7348 */ /* 0x000fea0003c00000 */
[----:B------:R-:W-:Y:S02]  /*a2d0*/  ELECT P6, UR62, PT ;  /* 0x00000000003e782f */ /* 0x000fe400038c0000 */
[----:B------:R-:W-:Y:S01]  /*a2e0*/  MOV R14, UR62 ;  /* 0x0000003e000e7c02 */ /* 0x000fe20008000f00 */
[----:B------:R-:W-:Y:S10]  /*a2f0*/  ENDCOLLECTIVE ;  /* 0x000000000000791b */ /* 0x000ff40003800000 */
.L_x_331:
[----:B------:R-:W-:Y:S05]  /*a300*/  BSYNC B0 ;  /* 0x0000000000007941 */ /* 0x000fea0003800000 */
.L_x_330:
[----:B------:R-:W-:Y:S05]  /*a310*/  BRA `(.L_x_332) ;  /* 0xfffffff8001c7947 */ /* 0x000fea000383ffff */
.L_x_317:
[----:B0-----:R0:W1:Y:S02]  /*a320*/  SYNCS.PHASECHK.TRANS64.TRYWAIT P0, [R7+URZ], R4 ;  /* 0x00000004070075a7 */ /* 0x001064000800017f */
[----:B-1----:R-:W-:Y:S05]  /*a330*/  @!P0 NANOSLEEP.SYNCS 0x989680 ;  /* 0x009896800000895d */ /* 0x002fea0003900000 */
[----:B------:R-:W1:Y:S02]  /*a340*/  @!P0 SYNCS.PHASECHK.TRANS64 P0, [R7+URZ], R4 ;  /* 0x00000004070085a7 */ /* 0x000e64000800007f */
[----:B-1----:R-:W-:Y:S05]  /*a350*/  @!P0 BRA `(.L_x_317) ;  /* 0xfffffffc00f08947 */ /* 0x002fea000383ffff */
[----:B------:R-:W-:Y:S05]  /*a360*/  BRA `(.L_x_333) ;  /* 0xfffffff8005c7947 */ /* 0x000fea000383ffff */
.L_x_318:
[----:B0-----:R0:W1:Y:S02]  /*a370*/  SYNCS.PHASECHK.TRANS64.TRYWAIT P0, [R8+URZ], R5 ;  /* 0x00000005080075a7 */ /* 0x001064000800017f */
[----:B-1----:R-:W-:Y:S05]  /*a380*/  @!P0 NANOSLEEP.SYNCS 0x989680 ;  /* 0x009896800000895d */ /* 0x002fea0003900000 */
[----:B------:R-:W1:Y:S02]  /*a390*/  @!P0 SYNCS.PHASECHK.TRANS64 P0, [R8+URZ], R5 ;  /* 0x00000005080085a7 */ /* 0x000e64000800007f */
[----:B-1----:R-:W-:Y:S05]  /*a3a0*/  @!P0 BRA `(.L_x_318) ;  /* 0xfffffffc00f08947 */ /* 0x002fea000383ffff */
[----:B------:R-:W-:Y:S05]  /*a3b0*/  BRA `(.L_x_334) ;  /* 0xfffffff8006c7947 */ /* 0x000fea000383ffff */
.L_x_319:
[----:B0-----:R0:W1:Y:S02]  /*a3c0*/  SYNCS.PHASECHK.TRANS64.TRYWAIT P0, [R9+URZ], R4 ;  /* 0x00000004090075a7 */ /* 0x001064000800017f */
[----:B-1----:R-:W-:Y:S05]  /*a3d0*/  @!P0 NANOSLEEP.SYNCS 0x989680 ;  /* 0x009896800000895d */ /* 0x002fea0003900000 */
[----:B------:R-:W1:Y:S02]  /*a3e0*/  @!P0 SYNCS.PHASECHK.TRANS64 P0, [R9+URZ], R4 ;  /* 0x00000004090085a7 */ /* 0x000e64000800007f */
[----:B-1----:R-:W-:Y:S05]  /*a3f0*/  @!P0 BRA `(.L_x_319) ;  /* 0xfffffffc00f08947 */ /* 0x002fea000383ffff */
[----:B------:R-:W-:Y:S05]  /*a400*/  BRA `(.L_x_335) ;  /* 0xfffffff8007c7947 */ /* 0x000fea000383ffff */
.L_x_320:
[----:B0-----:R0:W1:Y:S02]  /*a410*/  SYNCS.PHASECHK.TRANS64.TRYWAIT P0, [R8+URZ], R5 ;  /* 0x00000005080075a7 */ /* 0x001064000800017f */
[----:B-1----:R-:W-:Y:S05]  /*a420*/  @!P0 NANOSLEEP.SYNCS 0x989680 ;  /* 0x009896800000895d */ /* 0x002fea0003900000 */
[----:B------:R-:W1:Y:S02]  /*a430*/  @!P0 SYNCS.PHASECHK.TRANS64 P0, [R8+URZ], R5 ;  /* 0x00000005080085a7 */ /* 0x000e64000800007f */
[----:B-1----:R-:W-:Y:S05]  /*a440*/  @!P0 BRA `(.L_x_320) ;  /* 0xfffffffc00f08947 */ /* 0x002fea000383ffff */
[----:B------:R-:W-:Y:S05]  /*a450*/  BRA `(.L_x_336) ;  /* 0xfffffff8008c7947 */ /* 0x000fea000383ffff */
.L_x_321:
[----:B0-----:R0:W1:Y:S02]  /*a460*/  SYNCS.PHASECHK.TRANS64.TRYWAIT P0, [R9+URZ], R4 ;  /* 0x00000004090075a7 */ /* 0x001064000800017f */
[----:B-1----:R-:W-:Y:S05]  /*a470*/  @!P0 NANOSLEEP.SYNCS 0x989680 ;  /* 0x009896800000895d */ /* 0x002fea0003900000 */
[----:B------:R-:W1:Y:S02]  /*a480*/  @!P0 SYNCS.PHASECHK.TRANS64 P0, [R9+URZ], R4 ;  /* 0x00000004090085a7 */ /* 0x000e64000800007f */
[----:B-1----:R-:W-:Y:S05]  /*a490*/  @!P0 BRA `(.L_x_321) ;  /* 0xfffffffc00f08947 */ /* 0x002fea000383ffff */
[----:B------:R-:W-:Y:S05]  /*a4a0*/  BRA `(.L_x_337) ;  /* 0xfffffff8009c7947 */ /* 0x000fea000383ffff */
.L_x_322:
[----:B0-----:R0:W1:Y:S02]  /*a4b0*/  SYNCS.PHASECHK.TRANS64.TRYWAIT P0, [R8+URZ], R5 ;  /* 0x00000005080075a7 */ /* 0x001064000800017f */
[----:B-1----:R-:W-:Y:S05]  /*a4c0*/  @!P0 NANOSLEEP.SYNCS 0x989680 ;  /* 0x009896800000895d */ /* 0x002fea0003900000 */
[----:B------:R-:W1:Y:S02]  /*a4d0*/  @!P0 SYNCS.PHASECHK.TRANS64 P0, [R8+URZ], R5 ;  /* 0x00000005080085a7 */ /* 0x000e64000800007f */
[----:B-1----:R-:W-:Y:S05]  /*a4e0*/  @!P0 BRA `(.L_x_322) ;  /* 0xfffffffc00f08947 */ /* 0x002fea000383ffff */
[----:B------:R-:W-:Y:S05]  /*a4f0*/  BRA `(.L_x_338) ;  /* 0xfffffff800ac7947 */ /* 0x000fea000383ffff */
.L_x_323:
[----:B0-----:R0:W1:Y:S02]  /*a500*/  SYNCS.PHASECHK.TRANS64.TRYWAIT P0, [R9+URZ], R4 ;  /* 0x00000004090075a7 */ /* 0x001064000800017f */
[----:B-1----:R-:W-:Y:S05]  /*a510*/  @!P0 NANOSLEEP.SYNCS 0x989680 ;  /* 0x009896800000895d */ /* 0x002fea0003900000 */
[----:B------:R-:W1:Y:S02]  /*a520*/  @!P0 SYNCS.PHASECHK.TRANS64 P0, [R9+URZ], R4 ;  /* 0x00000004090085a7 */ /* 0x000e64000800007f */
[----:B-1----:R-:W-:Y:S05]  /*a530*/  @!P0 BRA `(.L_x_323) ;  /* 0xfffffffc00f08947 */ /* 0x002fea000383ffff */
[----:B------:R-:W-:Y:S05]  /*a540*/  BRA `(.L_x_339) ;  /* 0xfffffff800bc7947 */ /* 0x000fea000383ffff */
.L_x_324:
[----:B0-----:R0:W1:Y:S02]  /*a550*/  SYNCS.PHASECHK.TRANS64.TRYWAIT P0, [R6+URZ], R5 ;  /* 0x00000005060075a7 */ /* 0x001064000800017f */
[----:B-1----:R-:W-:Y:S05]  /*a560*/  @!P0 NANOSLEEP.SYNCS 0x989680 ;  /* 0x009896800000895d */ /* 0x002fea0003900000 */
[----:B------:R-:W1:Y:S02]  /*a570*/  @!P0 SYNCS.PHASECHK.TRANS64 P0, [R6+URZ], R5 ;  /* 0x00000005060085a7 */ /* 0x000e64000800007f */
[----:B-1----:R-:W-:Y:S05]  /*a580*/  @!P0 BRA `(.L_x_324) ;  /* 0xfffffffc00f08947 */ /* 0x002fea000383ffff */
[----:B------:R-:W-:Y:S05]  /*a590*/  BRA `(.L_x_340) ;  /* 0xfffffff800c47947 */ /* 0x000fea000383ffff */
.L_x_341:
[----:B------:R-:W-:-:S00]  /*a5a0*/  BRA `(.L_x_341) ;  /* 0xfffffffc00fc7947 */ /* 0x000fc0000383ffff */
[----:B------:R-:W-:-:S00]  /*a5b0*/  NOP ;  /* 0x0000000000007918 */ /* 0x000fc00000000000 */
        /* <DEDUP_REMOVED lines=12> */
.L_x_342:


//--------------------- .nv.global.init           --------------------------
	.section	.nv.global.init,"aw",@progbits
.nv.global.init:
	.type		$str$22,@object
	.size		$str$22,($str$23 - $str$22)
$str$22:
        /*0000*/ 	.byte	0x6b, 0x5f, 0x74, 0x69, 0x6c, 0x65, 0x5f, 0x63, 0x6f, 0x75, 0x6e, 0x74, 0x20, 0x3e, 0x3d, 0x20
        /*0010*/ 	.byte	0x31, 0x00
	.type		$str$23,@object
	.size		$str$23,(__unnamed_1 - $str$23)
$str$23:
        /*0012*/ 	.byte	0x2f, 0x74, 0x6d, 0x70, 0x2f, 0x63, 0x75, 0x74, 0x6c, 0x61, 0x73, 0x73, 0x5f, 0x73, 0x77, 0x65
        /*0022*/ 	.byte	0x65, 0x70, 0x5f, 0x73, 0x72, 0x63, 0x2f, 0x69, 0x6e, 0x63, 0x6c, 0x75, 0x64, 0x65, 0x2f, 0x63
        /*0032*/ 	.byte	0x75, 0x74, 0x6c, 0x61, 0x73, 0x73, 0x2f, 0x67, 0x65, 0x6d, 0x6d, 0x2f, 0x63, 0x6f, 0x6c, 0x6c
        /*0042*/ 	.byte	0x65, 0x63, 0x74, 0x69, 0x76, 0x65, 0x2f, 0x73, 0x6d, 0x39, 0x30, 0x5f, 0x6d, 0x6d, 0x61, 0x5f
        /*0052*/ 	.byte	0x74, 0x6d, 0x61, 0x5f, 0x67, 0x6d, 0x6d, 0x61, 0x5f, 0x73, 0x73, 0x5f, 0x77, 0x61, 0x72, 0x70
        /*0062*/ 	.byte	0x73, 0x70, 0x65, 0x63, 0x69, 0x61, 0x6c, 0x69, 0x7a, 0x65, 0x64, 0x2e, 0x68, 0x70, 0x70, 0x00
	.type		__unnamed_1,@object
	.size		__unnamed_1,(.L_0 - __unnamed_1)
__unnamed_1:
        /*0072*/ 	.byte	0x76, 0x6f, 0x69, 0x64, 0x20, 0x63, 0x75, 0x74, 0x6c, 0x61, 0x73, 0x73, 0x3a, 0x3a, 0x67, 0x65
        /* <DEDUP_REMOVED lines=172> */
        /*0b42*/ 	.byte	0x69, 0x64, 0x65, 0x6e, 0x74, 0x69, 0x74, 0x79, 0x5d, 0x00
.L_0:


//--------------------- .nv.shared._ZN7cutlass13device_kernelINS_4gemm6kernel13GemmUniversalIN4cute5tupleIJiiiiEEENS1_10collective13CollectiveMmaINS1_34MainloopSm90TmaGmmaWarpSpecializedILi9ENS5_IJNS4_1CILi4EEENSA_ILi1EEESC_EEENS1_35KernelTmaWarpSpecializedCooperativeEEENS5_IJNSA_ILi128EEENSA_ILi256EEENSA_ILi64EEEEEEaNS5_IJlSC_lEEEaSK_NS4_8TiledMMAINS4_8MMA_AtomIJNS4_4SM904GMMA27MMA_64x256x32_S32S8S8_SS_TNEEEENS4_6LayoutINS5_IJNSA_ILi2EEESC_SC_EEENS5_IJSC_NSA_ILi0EEESU_EEEEENS5_IJNS4_10UnderscoreESX_SX_EEEEENS4_13SM90_TMA_LOADENS4_14ComposedLayoutINS4_7SwizzleILi2ELi4ELi3EEENS4_18smem_ptr_flag_bitsILi8EEENSR_INS5_IJNSA_ILi8EEESI_EEENS5_IJSI_SC_EEEEEEEvNS4_8identityENS4_23SM90_TMA_LOAD_MULTICASTES1A_vS1B_EENS_8epilogue10collective6detail29Sm90TmaWarpSpecializedAdapterINS1F_15DefaultEpilogueIaSK_SK_NS1E_6thread17LinearCombinationIaLi1EiiLNS1J_9ScaleType4KindE0ELNS_15FloatRoundStyleE2EaEENS1_15EpilogueDefaultEEEEEvvEEEEvNT_6ParamsE --------------------------
	.section	.nv.shared._ZN7cutlass13device_kernelINS_4gemm6kernel13GemmUniversalIN4cute5tupleIJiiiiEEENS1_10collective13CollectiveMmaINS1_34MainloopSm90TmaGmmaWarpSpecializedILi9ENS5_IJNS4_1CILi4EEENSA_ILi1EEESC_EEENS1_35KernelTmaWarpSpecializedCooperativeEEENS5_IJNSA_ILi128EEENSA_ILi256EEENSA_ILi64EEEEEEaNS5_IJlSC_lEEEaSK_NS4_8TiledMMAINS4_8MMA_AtomIJNS4_4SM904GMMA27MMA_64x256x32_S32S8S8_SS_TNEEEENS4_6LayoutINS5_IJNSA_ILi2EEESC_SC_EEENS5_IJSC_NSA_ILi0EEESU_EEEEENS5_IJNS4_10UnderscoreESX_SX_EEEEENS4_13SM90_TMA_LOADENS4_14ComposedLayoutINS4_7SwizzleILi2ELi4ELi3EEENS4_18smem_ptr_flag_bitsILi8EEENSR_INS5_IJNSA_ILi8EEESI_EEENS5_IJSI_SC_EEEEEEEvNS4_8identityENS4_23SM90_TMA_LOAD_MULTICASTES1A_vS1B_EENS_8epilogue10collective6detail29Sm90TmaWarpSpecializedAdapterINS1F_15DefaultEpilogueIaSK_SK_NS1E_6thread17LinearCombinationIaLi1EiiLNS1J_9ScaleType4KindE0ELNS_15FloatRoundStyleE2EaEENS1_15EpilogueDefaultEEEEEvvEEEEvNT_6ParamsE,"aw",@nobits
	.sectionflags	@""
	.align	16
	.zero		1024


//--------------------- .nv.shared.reserved.0     --------------------------
	.section	.nv.shared.reserved.0,"aw",@nobits
	.weak		__nv_reservedSMEM_offset_0_alias
	.size		__nv_reservedSMEM_offset_0_alias, 0, 0
	.other		__nv_reservedSMEM_offset_0_alias,@"STO_CUDA_RESERVED_SHARED STV_DEFAULT"
__nv_reservedSMEM_offset_0_alias:
	.zero		0


//--------------------- .nv.global                --------------------------
	.section	.nv.global,"aw",@nobits
.nv.global:
	.type		_ZN40_INTERNAL_2eaf563e_4_k_cu_af8513ed_160164cute1_E,@object
	.size		_ZN40_INTERNAL_2eaf563e_4_k_cu_af8513ed_160164cute1_E,(_ZN40_INTERNAL_2eaf563e_4_k_cu_af8513ed_160164cuda3std3__45__cpo6cbeginE - _ZN40_INTERNAL_2eaf563e_4_k_cu_af8513ed_160164cute1_E)
_ZN40_INTERNAL_2eaf563e_4_k_cu_af8513ed_160164cute1_E:
	.zero		1
	.type		_ZN40_INTERNAL_2eaf563e_4_k_cu_af8513ed_160164cuda3std3__45__cpo6cbeginE,@object
	.size		_ZN40_INTERNAL_2eaf563e_4_k_cu_af8513ed_160164cuda3std3__45__cpo6cbeginE,(_ZN40_INTERNAL_2eaf563e_4_k_cu_af8513ed_160164cuda3std3__48in_placeE - _ZN40_INTERNAL_2eaf563e_4_k_cu_af8513ed_160164cuda3std3__45__cpo6cbeginE)
_ZN40_INTERNAL_2eaf563e_4_k_cu_af8513ed_160164cuda3std3__45__cpo6cbeginE:
	.zero		1
	.type		_ZN40_INTERNAL_2eaf563e_4_k_cu_af8513ed_160164cuda3std3__48in_placeE,@object
	.size		_ZN40_INTERNAL_2eaf563e_4_k_cu_af8513ed_160164cuda3std3__48in_placeE,(_ZN40_INTERNAL_2eaf563e_4_k_cu_af8513ed_160164cuda3std6ranges3__45__cpo9iter_moveE - _ZN40_INTERNAL_2eaf563e_4_k_cu_af8513ed_160164cuda3std3__48in_placeE)
_ZN40_INTERNAL_2eaf563e_4_k_cu_af8513ed_160164cuda3std3__48in_placeE:
	.zero		1
	.type		_ZN40_INTERNAL_2eaf563e_4_k_cu_af8513ed_160164cuda3std6ranges3__45__cpo9iter_moveE,@object
	.size		_ZN40_INTERNAL_2eaf563e_4_k_cu_af8513ed_160164cuda3std6ranges3__45__cpo9iter_moveE,(_ZN40_INTERNAL_2eaf563e_4_k_cu_af8513ed_160164cuda3std3__45__cpo5beginE - _ZN40_INTERNAL_2eaf563e_4_k_cu_af8513ed_160164cuda3std6ranges3__45__cpo9iter_moveE)
_ZN40_INTERNAL_2eaf563e_4_k_cu_af8513ed_160164cuda3std6ranges3__45__cpo9iter_moveE:
	.zero		1
	.type		_ZN40_INTERNAL_2eaf563e_4_k_cu_af8513ed_160164cuda3std3__45__cpo5beginE,@object
	.size		_ZN40_INTERNAL_2eaf563e_4_k_cu_af8513ed_160164cuda3std3__45__cpo5beginE,(_ZN40_INTERNAL_2eaf563e_4_k_cu_af8513ed_160164cuda3std3__442_GLOBAL__N__2eaf563e_4_k_cu_af8513ed_160166ignoreE - _ZN40_INTERNAL_2eaf563e_4_k_cu_af8513ed_160164cuda3std3__45__cpo5beginE)
_ZN40_INTERNAL_2eaf563e_4_k_cu_af8513ed_160164cuda3std3__45__cpo5beginE:
	.zero		1
	.type		_ZN40_INTERNAL_2eaf563e_4_k_cu_af8513ed_160164cuda3std3__442_GLOBAL__N__2eaf563e_4_k_cu_af8513ed_160166ignoreE,@object
	.size		_ZN40_INTERNAL_2eaf563e_4_k_cu_af8513ed_160164cuda3std3__442_GLOBAL__N__2eaf563e_4_k_cu_af8513ed_160166ignoreE,(_ZN40_INTERNAL_2eaf563e_4_k_cu_af8513ed_160164cute7productE - _ZN40_INTERNAL_2eaf563e_4_k_cu_af8513ed_160164cuda3std3__442_GLOBAL__N__2eaf563e_4_k_cu_af8513ed_160166ignoreE)
_ZN40_INTERNAL_2eaf563e_4_k_cu_af8513ed_160164cuda3std3__442_GLOBAL__N__2eaf563e_4_k_cu_af8513ed_160166ignoreE:
	.zero		1
	.type		_ZN40_INTERNAL_2eaf563e_4_k_cu_af8513ed_160164cute7productE,@object
	.size		_ZN40_INTERNAL_2eaf563e_4_k_cu_af8513ed_160164cute7productE,(_ZN40_INTERNAL_2eaf563e_4_k_cu_af8513ed_160164cuda3std3__45__cpo3endE - _ZN40_INTERNAL_2eaf563e_4_k_cu_af8513ed_160164cute7productE)
_ZN40_INTERNAL_2eaf563e_4_k_cu_af8513ed_160164cute7productE:
	.zero		1
	.type		_ZN40_INTERNAL_2eaf563e_4_k_cu_af8513ed_160164cuda3std3__45__cpo3endE,@object
	.size		_ZN40_INTERNAL_2eaf563e_4_k_cu_af8513ed_160164cuda3std3__45__cpo3endE,(_ZN40_INTERNAL_2eaf563e_4_k_cu_af8513ed_160164cuda3std3__419piecewise_constructE - _ZN40_INTERNAL_2eaf563e_4_k_cu_af8513ed_160164cuda3std3__45__cpo3endE)
_ZN40_INTERNAL_2eaf563e_4_k_cu_af8513ed_160164cuda3std3__45__cpo3endE:
	.zero		1
	.type		_ZN40_INTERNAL_2eaf563e_4_k_cu_af8513ed_160164cuda3std3__419piecewise_constructE,@object
	.size		_ZN40_INTERNAL_2eaf563e_4_k_cu_af8513ed_160164cuda3std3__419piecewise_constructE,(_ZN40_INTERNAL_2eaf563e_4_k_cu_af8513ed_160164cuda3std3__45__cpo4cendE - _ZN40_INTERNAL_2eaf563e_4_k_cu_af8513ed_160164cuda3std3__419piecewise_constructE)
_ZN40_INTERNAL_2eaf563e_4_k_cu_af8513ed_160164cuda3std3__419piecewise_constructE:
	.zero		1
	.type		_ZN40_INTERNAL_2eaf563e_4_k_cu_af8513ed_160164cuda3std3__45__cpo4cendE,@object
	.size		_ZN40_INTERNAL_2eaf563e_4_k_cu_af8513ed_160164cuda3std3__45__cpo4cendE,(_ZN40_INTERNAL_2eaf563e_4_k_cu_af8513ed_160164cuda3std6ranges3__45__cpo4swapE - _ZN40_INTERNAL_2eaf563e_4_k_cu_af8513ed_160164cuda3std3__45__cpo4cendE)
_ZN40_INTERNAL_2eaf563e_4_k_cu_af8513ed_160164cuda3std3__45__cpo4cendE:
	.zero		1
	.type		_ZN40_INTERNAL_2eaf563e_4_k_cu_af8513ed_160164cuda3std6ranges3__45__cpo4swapE,@object
	.size		_ZN40_INTERNAL_2eaf563e_4_k_cu_af8513ed_160164cuda3std6ranges3__45__cpo4swapE,(.L_8 - _ZN40_INTERNAL_2eaf563e_4_k_cu_af8513ed_160164cuda3std6ranges3__45__cpo4swapE)
_ZN40_INTERNAL_2eaf563e_4_k_cu_af8513ed_160164cuda3std6ranges3__45__cpo4swapE:
	.zero		1
.L_8:


//--------------------- .nv.constant0._ZN7cutlass13device_kernelINS_4gemm6kernel13GemmUniversalIN4cute5tupleIJiiiiEEENS1_10collective13CollectiveMmaINS1_34MainloopSm90TmaGmmaWarpSpecializedILi9ENS5_IJNS4_1CILi4EEENSA_ILi1EEESC_EEENS1_35KernelTmaWarpSpecializedCooperativeEEENS5_IJNSA_ILi128EEENSA_ILi256EEENSA_ILi64EEEEEEaNS5_IJlSC_lEEEaSK_NS4_8TiledMMAINS4_8MMA_AtomIJNS4_4SM904GMMA27MMA_64x256x32_S32S8S8_SS_TNEEEENS4_6LayoutINS5_IJNSA_ILi2EEESC_SC_EEENS5_IJSC_NSA_ILi0EEESU_EEEEENS5_IJNS4_10UnderscoreESX_SX_EEEEENS4_13SM90_TMA_LOADENS4_14ComposedLayoutINS4_7SwizzleILi2ELi4ELi3EEENS4_18smem_ptr_flag_bitsILi8EEENSR_INS5_IJNSA_ILi8EEESI_EEENS5_IJSI_SC_EEEEEEEvNS4_8identityENS4_23SM90_TMA_LOAD_MULTICASTES1A_vS1B_EENS_8epilogue10collective6detail29Sm90TmaWarpSpecializedAdapterINS1F_15DefaultEpilogueIaSK_SK_NS1E_6thread17LinearCombinationIaLi1EiiLNS1J_9ScaleType4KindE0ELNS_15FloatRoundStyleE2EaEENS1_15EpilogueDefaultEEEEEvvEEEEvNT_6ParamsE --------------------------
	.section	.nv.constant0._ZN7cutlass13device_kernelINS_4gemm6kernel13GemmUniversalIN4cute5tupleIJiiiiEEENS1_10collective13CollectiveMmaINS1_34MainloopSm90TmaGmmaWarpSpecializedILi9ENS5_IJNS4_1CILi4EEENSA_ILi1EEESC_EEENS1_35KernelTmaWarpSpecializedCooperativeEEENS5_IJNSA_ILi128EEENSA_ILi256EEENSA_ILi64EEEEEEaNS5_IJlSC_lEEEaSK_NS4_8TiledMMAINS4_8MMA_AtomIJNS4_4SM904GMMA27MMA_64x256x32_S32S8S8_SS_TNEEEENS4_6LayoutINS5_IJNSA_ILi2EEESC_SC_EEENS5_IJSC_NSA_ILi0EEESU_EEEEENS5_IJNS4_10UnderscoreESX_SX_EEEEENS4_13SM90_TMA_LOADENS4_14ComposedLayoutINS4_7SwizzleILi2ELi4ELi3EEENS4_18smem_ptr_flag_bitsILi8EEENSR_INS5_IJNSA_ILi8EEESI_EEENS5_IJSI_SC_EEEEEEEvNS4_8identityENS4_23SM90_TMA_LOAD_MULTICASTES1A_vS1B_EENS_8epilogue10collective6detail29Sm90TmaWarpSpecializedAdapterINS1F_15DefaultEpilogueIaSK_SK_NS1E_6thread17LinearCombinationIaLi1EiiLNS1J_9ScaleType4KindE0ELNS_15FloatRoundStyleE2EaEENS1_15EpilogueDefaultEEEEEvvEEEEvNT_6ParamsE,"a",@progbits
	.sectionflags	@""
	.align	4
.nv.constant0._ZN7cutlass13device_kernelINS_4gemm6kernel13GemmUniversalIN4cute5tupleIJiiiiEEENS1_10collective13CollectiveMmaINS1_34MainloopSm90TmaGmmaWarpSpecializedILi9ENS5_IJNS4_1CILi4EEENSA_ILi1EEESC_EEENS1_35KernelTmaWarpSpecializedCooperativeEEENS5_IJNSA_ILi128EEENSA_ILi256EEENSA_ILi64EEEEEEaNS5_IJlSC_lEEEaSK_NS4_8TiledMMAINS4_8MMA_AtomIJNS4_4SM904GMMA27MMA_64x256x32_S32S8S8_SS_TNEEEENS4_6LayoutINS5_IJNSA_ILi2EEESC_SC_EEENS5_IJSC_NSA_ILi0EEESU_EEEEENS5_IJNS4_10UnderscoreESX_SX_EEEEENS4_13SM90_TMA_LOADENS4_14ComposedLayoutINS4_7SwizzleILi2ELi4ELi3EEENS4_18smem_ptr_flag_bitsILi8EEENSR_INS5_IJNSA_ILi8EEESI_EEENS5_IJSI_SC_EEEEEEEvNS4_8identityENS4_23SM90_TMA_LOAD_MULTICASTES1A_vS1B_EENS_8epilogue10collective6detail29Sm90TmaWarpSpecializedAdapterINS1F_15DefaultEpilogueIaSK_SK_NS1E_6thread17LinearCombinationIaLi1EiiLNS1J_9ScaleType4KindE0ELNS_15FloatRoundStyleE2EaEENS1_15EpilogueDefaultEEEEEvvEEEEvNT_6ParamsE:
	.zero		1664


//--------------------- SYMBOLS --------------------------

	.type		.nv.reservedSmem.offset0,@object
	.size		.nv.reservedSmem.offset0,0x4
	.type		__assertfail,@function
